	.headerflags	@"EF_CUDA_TEXMODE_UNIFIED EF_CUDA_64BIT_ADDRESS EF_CUDA_SM86 EF_CUDA_VIRTUAL_SM(EF_CUDA_SM86)"
	.elftype	@"ET_EXEC"


//--------------------- .nv.info                  --------------------------
	.section	.nv.info,"",@"SHT_CUDA_INFO"
	.align	4


	//----- nvinfo : EIATTR_REGCOUNT
	.align		4
        /*0000*/ 	.byte	0x04, 0x2f
        /*0002*/ 	.short	(.L_2 - .L_1)
	.align		4
.L_1:
        /*0004*/ 	.word	index@(triton_red_fused__to_copy_add_amax_amin_clamp_mul_native_layer_norm_reciprocal_12)
        /*0008*/ 	.word	0x00000028


	//----- nvinfo : EIATTR_MIN_STACK_SIZE
	.align		4
.L_2:
        /*000c*/ 	.byte	0x04, 0x12
        /*000e*/ 	.short	(.L_4 - .L_3)
	.align		4
.L_3:
        /*0010*/ 	.word	index@(triton_red_fused__to_copy_add_amax_amin_clamp_mul_native_layer_norm_reciprocal_12)
        /*0014*/ 	.word	0x00000000


	//----- nvinfo : EIATTR_FRAME_SIZE
	.align		4
.L_4:
        /*0018*/ 	.byte	0x04, 0x11
        /*001a*/ 	.short	(.L_6 - .L_5)
	.align		4
.L_5:
        /*001c*/ 	.word	index@(triton_red_fused__to_copy_add_amax_amin_clamp_mul_native_layer_norm_reciprocal_12)
        /*0020*/ 	.word	0x00000000


	//----- nvinfo : EIATTR_MIN_STACK_SIZE
	.align		4
.L_6:
        /*0024*/ 	.byte	0x04, 0x12
        /*0026*/ 	.short	(.L_8 - .L_7)
	.align		4
.L_7:
        /*0028*/ 	.word	index@(triton_red_fused__to_copy_add_amax_amin_clamp_mul_native_layer_norm_reciprocal_12)
        /*002c*/ 	.word	0x00000000
.L_8:


//--------------------- .nv.info.triton_red_fused__to_copy_add_amax_amin_clamp_mul_native_layer_norm_reciprocal_12 --------------------------
	.section	.nv.info.triton_red_fused__to_copy_add_amax_amin_clamp_mul_native_layer_norm_reciprocal_12,"",@"SHT_CUDA_INFO"
	.sectionflags	@""
	.align	4


	//----- nvinfo : EIATTR_CUDA_API_VERSION
	.align		4
        /*0000*/ 	.byte	0x04, 0x37
        /*0002*/ 	.short	(.L_10 - .L_9)
.L_9:
        /*0004*/ 	.word	0x0000007c


	//----- nvinfo : EIATTR_SW2861232_WAR
	.align		4
.L_10:
        /*0008*/ 	.byte	0x01, 0x35
	.zero		2


	//----- nvinfo : EIATTR_PARAM_CBANK
	.align		4
        /*000c*/ 	.byte	0x04, 0x0a
        /*000e*/ 	.short	(.L_12 - .L_11)
	.align		4
.L_11:
        /*0010*/ 	.word	index@(.nv.constant0.triton_red_fused__to_copy_add_amax_amin_clamp_mul_native_layer_norm_reciprocal_12)
        /*0014*/ 	.short	0x0160
        /*0016*/ 	.short	0x0078


	//----- nvinfo : EIATTR_CBANK_PARAM_SIZE
	.align		4
.L_12:
        /*0018*/ 	.byte	0x03, 0x19
        /*001a*/ 	.short	0x0078


	//----- nvinfo : EIATTR_KPARAM_INFO
	.align		4
        /*001c*/ 	.byte	0x04, 0x17
        /*001e*/ 	.short	(.L_14 - .L_13)
.L_13:
        /*0020*/ 	.word	0x00000000
        /*0024*/ 	.short	0x000f
        /*0026*/ 	.short	0x0070
        /*0028*/ 	.byte	0x00, 0xf4, 0x21, 0x00


	//----- nvinfo : EIATTR_KPARAM_INFO
	.align		4
.L_14:
        /*002c*/ 	.byte	0x04, 0x17
        /*002e*/ 	.short	(.L_16 - .L_15)
.L_15:
        /*0030*/ 	.word	0x00000000
        /*0034*/ 	.short	0x000e
        /*0036*/ 	.short	0x006c
        /*0038*/ 	.byte	0x00, 0xf0, 0x11, 0x00


	//----- nvinfo : EIATTR_KPARAM_INFO
	.align		4
.L_16:
        /*003c*/ 	.byte	0x04, 0x17
        /*003e*/ 	.short	(.L_18 - .L_17)
.L_17:
        /*0040*/ 	.word	0x00000000
        /*0044*/ 	.short	0x000d
        /*0046*/ 	.short	0x0068
        /*0048*/ 	.byte	0x00, 0xf0, 0x11, 0x00


	//----- nvinfo : EIATTR_KPARAM_INFO
	.align		4
.L_18:
        /*004c*/ 	.byte	0x04, 0x17
        /*004e*/ 	.short	(.L_20 - .L_19)
.L_19:
        /*0050*/ 	.word	0x00000000
        /*0054*/ 	.short	0x000c
        /*0056*/ 	.short	0x0060
        /*0058*/ 	.byte	0x00, 0xf4, 0x21, 0x00


	//----- nvinfo : EIATTR_KPARAM_INFO
	.align		4
.L_20:
        /*005c*/ 	.byte	0x04, 0x17
        /*005e*/ 	.short	(.L_22 - .L_21)
.L_21:
        /*0060*/ 	.word	0x00000000
        /*0064*/ 	.short	0x000b
        /*0066*/ 	.short	0x0058
        /*0068*/ 	.byte	0x00, 0xf4, 0x21, 0x00


	//----- nvinfo : EIATTR_KPARAM_INFO
	.align		4
.L_22:
        /*006c*/ 	.byte	0x04, 0x17
        /*006e*/ 	.short	(.L_24 - .L_23)
.L_23:
        /*0070*/ 	.word	0x00000000
        /*0074*/ 	.short	0x000a
        /*0076*/ 	.short	0x0050
        /*0078*/ 	.byte	0x00, 0xf4, 0x21, 0x00


	//----- nvinfo : EIATTR_KPARAM_INFO
	.align		4
.L_24:
        /*007c*/ 	.byte	0x04, 0x17
        /*007e*/ 	.short	(.L_26 - .L_25)
.L_25:
        /*0080*/ 	.word	0x00000000
        /*0084*/ 	.short	0x0009
        /*0086*/ 	.short	0x0048
        /*0088*/ 	.byte	0x00, 0xf4, 0x21, 0x00


	//----- nvinfo : EIATTR_KPARAM_INFO
	.align		4
.L_26:
        /*008c*/ 	.byte	0x04, 0x17
        /*008e*/ 	.short	(.L_28 - .L_27)
.L_27:
        /*0090*/ 	.word	0x00000000
        /*0094*/ 	.short	0x0008
        /*0096*/ 	.short	0x0040
        /*0098*/ 	.byte	0x00, 0xf4, 0x21, 0x00


	//----- nvinfo : EIATTR_KPARAM_INFO
	.align		4
.L_28:
        /*009c*/ 	.byte	0x04, 0x17
        /*009e*/ 	.short	(.L_30 - .L_29)
.L_29:
        /*00a0*/ 	.word	0x00000000
        /*00a4*/ 	.short	0x0007
        /*00a6*/ 	.short	0x0038
        /*00a8*/ 	.byte	0x00, 0xf4, 0x21, 0x00


	//----- nvinfo : EIATTR_KPARAM_INFO
	.align		4
.L_30:
        /*00ac*/ 	.byte	0x04, 0x17
        /*00ae*/ 	.short	(.L_32 - .L_31)
.L_31:
        /*00b0*/ 	.word	0x00000000
        /*00b4*/ 	.short	0x0006
        /*00b6*/ 	.short	0x0030
        /*00b8*/ 	.byte	0x00, 0xf4, 0x21, 0x00


	//----- nvinfo : EIATTR_KPARAM_INFO
	.align		4
.L_32:
        /*00bc*/ 	.byte	0x04, 0x17
        /*00be*/ 	.short	(.L_34 - .L_33)
.L_33:
        /*00c0*/ 	.word	0x00000000
        /*00c4*/ 	.short	0x0005
        /*00c6*/ 	.short	0x0028
        /*00c8*/ 	.byte	0x00, 0xf4, 0x21, 0x00


	//----- nvinfo : EIATTR_KPARAM_INFO
	.align		4
.L_34:
        /*00cc*/ 	.byte	0x04, 0x17
        /*00ce*/ 	.short	(.L_36 - .L_35)
.L_35:
        /*00d0*/ 	.word	0x00000000
        /*00d4*/ 	.short	0x0004
        /*00d6*/ 	.short	0x0020
        /*00d8*/ 	.byte	0x00, 0xf4, 0x21, 0x00


	//----- nvinfo : EIATTR_KPARAM_INFO
	.align		4
.L_36:
        /*00dc*/ 	.byte	0x04, 0x17
        /*00de*/ 	.short	(.L_38 - .L_37)
.L_37:
        /*00e0*/ 	.word	0x00000000
        /*00e4*/ 	.short	0x0003
        /*00e6*/ 	.short	0x0018
        /*00e8*/ 	.byte	0x00, 0xf4, 0x21, 0x00


	//----- nvinfo : EIATTR_KPARAM_INFO
	.align		4
.L_38:
        /*00ec*/ 	.byte	0x04, 0x17
        /*00ee*/ 	.short	(.L_40 - .L_39)
.L_39:
        /*00f0*/ 	.word	0x00000000
        /*00f4*/ 	.short	0x0002
        /*00f6*/ 	.short	0x0010
        /*00f8*/ 	.byte	0x00, 0xf4, 0x21, 0x00


	//----- nvinfo : EIATTR_KPARAM_INFO
	.align		4
.L_40:
        /*00fc*/ 	.byte	0x04, 0x17
        /*00fe*/ 	.short	(.L_42 - .L_41)
.L_41:
        /*0100*/ 	.word	0x00000000
        /*0104*/ 	.short	0x0001
        /*0106*/ 	.short	0x0008
        /*0108*/ 	.byte	0x00, 0xf4, 0x21, 0x00


	//----- nvinfo : EIATTR_KPARAM_INFO
	.align		4
.L_42:
        /*010c*/ 	.byte	0x04, 0x17
        /*010e*/ 	.short	(.L_44 - .L_43)
.L_43:
        /*0110*/ 	.word	0x00000000
        /*0114*/ 	.short	0x0000
        /*0116*/ 	.short	0x0000
        /*0118*/ 	.byte	0x00, 0xf4, 0x21, 0x00


	//----- nvinfo : EIATTR_MAXREG_COUNT
	.align		4
.L_44:
        /*011c*/ 	.byte	0x03, 0x1b
        /*011e*/ 	.short	0x0080


	//----- nvinfo : EIATTR_COOP_GROUP_MASK_REGIDS
	.align		4
        /*0120*/ 	.byte	0x04, 0x29
        /*0122*/ 	.short	(.L_46 - .L_45)


	//   ....[0]....
.L_45:
        /*0124*/ 	.word	0xffffffff


	//   ....[1]....
        /*0128*/ 	.word	0xffffffff


	//   ....[2]....
        /*012c*/ 	.word	0xffffffff


	//   ....[3]....
        /*0130*/ 	.word	0xffffffff


	//   ....[4]....
        /*0134*/ 	.word	0xffffffff


	//   ....[5]....
        /*0138*/ 	.word	0xffffffff


	//   ....[6]....
        /*013c*/ 	.word	0xffffffff


	//   ....[7]....
        /*0140*/ 	.word	0xffffffff


	//   ....[8]....
        /*0144*/ 	.word	0xffffffff


	//   ....[9]....
        /*0148*/ 	.word	0xffffffff


	//   ....[10]....
        /*014c*/ 	.word	0xffffffff


	//   ....[11]....
        /*0150*/ 	.word	0xffffffff


	//   ....[12]....
        /*0154*/ 	.word	0xffffffff


	//   ....[13]....
        /*0158*/ 	.word	0xffffffff


	//   ....[14]....
        /*015c*/ 	.word	0xffffffff


	//   ....[15]....
        /*0160*/ 	.word	0xffffffff


	//   ....[16]....
        /*0164*/ 	.word	0xffffffff


	//   ....[17]....
        /*0168*/ 	.word	0xffffffff


	//   ....[18]....
        /*016c*/ 	.word	0xffffffff


	//   ....[19]....
        /*0170*/ 	.word	0xffffffff


	//   ....[20]....
        /*0174*/ 	.word	0xffffffff


	//   ....[21]....
        /*0178*/ 	.word	0xffffffff


	//   ....[22]....
        /*017c*/ 	.word	0xffffffff


	//   ....[23]....
        /*0180*/ 	.word	0xffffffff


	//   ....[24]....
        /*0184*/ 	.word	0xffffffff


	//   ....[25]....
        /*0188*/ 	.word	0xffffffff


	//   ....[26]....
        /*018c*/ 	.word	0xffffffff


	//   ....[27]....
        /*0190*/ 	.word	0xffffffff


	//   ....[28]....
        /*0194*/ 	.word	0xffffffff


	//   ....[29]....
        /*0198*/ 	.word	0xffffffff


	//   ....[30]....
        /*019c*/ 	.word	0xffffffff


	//   ....[31]....
        /*01a0*/ 	.word	0xffffffff


	//   ....[32]....
        /*01a4*/ 	.word	0xffffffff


	//   ....[33]....
        /*01a8*/ 	.word	0xffffffff


	//   ....[34]....
        /*01ac*/ 	.word	0xffffffff


	//   ....[35]....
        /*01b0*/ 	.word	0xffffffff


	//   ....[36]....
        /*01b4*/ 	.word	0xffffffff


	//   ....[37]....
        /*01b8*/ 	.word	0xffffffff


	//   ....[38]....
        /*01bc*/ 	.word	0xffffffff


	//   ....[39]....
        /*01c0*/ 	.word	0xffffffff


	//   ....[40]....
        /*01c4*/ 	.word	0xffffffff


	//   ....[41]....
        /*01c8*/ 	.word	0xffffffff


	//   ....[42]....
        /*01cc*/ 	.word	0xffffffff


	//   ....[43]....
        /*01d0*/ 	.word	0xffffffff


	//   ....[44]....
        /*01d4*/ 	.word	0xffffffff


	//----- nvinfo : EIATTR_COOP_GROUP_INSTR_OFFSETS
	.align		4
.L_46:
        /*01d8*/ 	.byte	0x04, 0x28
        /*01da*/ 	.short	(.L_48 - .L_47)


	//   ....[0]....
.L_47:
        /*01dc*/ 	.word	0x00000ec0


	//   ....[1]....
        /*01e0*/ 	.word	0x000010a0


	//   ....[2]....
        /*01e4*/ 	.word	0x00001150


	//   ....[3]....
        /*01e8*/ 	.word	0x00001190


	//   ....[4]....
        /*01ec*/ 	.word	0x00001210


	//   ....[5]....
        /*01f0*/ 	.word	0x000012a0


	//   ....[6]....
        /*01f4*/ 	.word	0x000012e0


	//   ....[7]....
        /*01f8*/ 	.word	0x00001360


	//   ....[8]....
        /*01fc*/ 	.word	0x000013f0


	//   ....[9]....
        /*0200*/ 	.word	0x00001430


	//   ....[10]....
        /*0204*/ 	.word	0x00001530


	//   ....[11]....
        /*0208*/ 	.word	0x00001550


	//   ....[12]....
        /*020c*/ 	.word	0x00001570


	//   ....[13]....
        /*0210*/ 	.word	0x00001660


	//   ....[14]....
        /*0214*/ 	.word	0x00001690


	//   ....[15]....
        /*0218*/ 	.word	0x00001880


	//   ....[16]....
        /*021c*/ 	.word	0x00001890


	//   ....[17]....
        /*0220*/ 	.word	0x000018d0


	//   ....[18]....
        /*0224*/ 	.word	0x00001920


	//   ....[19]....
        /*0228*/ 	.word	0x000019d0


	//   ....[20]....
        /*022c*/ 	.word	0x00001a40


	//   ....[21]....
        /*0230*/ 	.word	0x00001a80


	//   ....[22]....
        /*0234*/ 	.word	0x00001b50


	//   ....[23]....
        /*0238*/ 	.word	0x00001b90


	//   ....[24]....
        /*023c*/ 	.word	0x00001bd0


	//   ....[25]....
        /*0240*/ 	.word	0x00001cb0


	//   ....[26]....
        /*0244*/ 	.word	0x00001cf0


	//   ....[27]....
        /*0248*/ 	.word	0x00002770


	//   ....[28]....
        /*024c*/ 	.word	0x000027b0


	//   ....[29]....
        /*0250*/ 	.word	0x000027f0


	//   ....[30]....
        /*0254*/ 	.word	0x00002830


	//   ....[31]....
        /*0258*/ 	.word	0x00002950


	//   ....[32]....
        /*025c*/ 	.word	0x00002b70


	//   ....[33]....
        /*0260*/ 	.word	0x00002bb0


	//   ....[34]....
        /*0264*/ 	.word	0x00002bc0


	//   ....[35]....
        /*0268*/ 	.word	0x00002c10


	//   ....[36]....
        /*026c*/ 	.word	0x00002c70


	//   ....[37]....
        /*0270*/ 	.word	0x00002c90


	//   ....[38]....
        /*0274*/ 	.word	0x00002cf0


	//   ....[39]....
        /*0278*/ 	.word	0x00002d10


	//   ....[40]....
        /*027c*/ 	.word	0x00002da0


	//   ....[41]....
        /*0280*/ 	.word	0x00002e30


	//   ....[42]....
        /*0284*/ 	.word	0x00002e80


	//   ....[43]....
        /*0288*/ 	.word	0x00002ec0


	//   ....[44]....
        /*028c*/ 	.word	0x00002f00


	//----- nvinfo : EIATTR_EXIT_INSTR_OFFSETS
	.align		4
.L_48:
        /*0290*/ 	.byte	0x04, 0x1c
        /*0292*/ 	.short	(.L_50 - .L_49)


	//   ....[0]....
.L_49:
        /*0294*/ 	.word	0x000038e0


	//   ....[1]....
        /*0298*/ 	.word	0x00003900


	//----- nvinfo : EIATTR_REQNTID
	.align		4
.L_50:
        /*029c*/ 	.byte	0x04, 0x10
        /*029e*/ 	.short	(.L_52 - .L_51)
.L_51:
        /*02a0*/ 	.word	0x00000200
        /*02a4*/ 	.word	0x00000001
        /*02a8*/ 	.word	0x00000001


	//----- nvinfo : EIATTR_CRS_STACK_SIZE
	.align		4
.L_52:
        /*02ac*/ 	.byte	0x04, 0x1e
        /*02ae*/ 	.short	(.L_54 - .L_53)
.L_53:
        /*02b0*/ 	.word	0x00000000
.L_54:


//--------------------- .nv.callgraph             --------------------------
	.section	.nv.callgraph,"",@"SHT_CUDA_CALLGRAPH"
	.align	4
	.sectionentsize	8
	.align		4
        /*0000*/ 	.word	0x00000000
	.align		4
        /*0004*/ 	.word	0xffffffff
	.align		4
        /*0008*/ 	.word	0x00000000
	.align		4
        /*000c*/ 	.word	0xfffffffe
	.align		4
        /*0010*/ 	.word	0x00000000
	.align		4
        /*0014*/ 	.word	0xfffffffd
	.align		4
        /*0018*/ 	.word	0x00000000
	.align		4
        /*001c*/ 	.word	0xfffffffc


//--------------------- .nv.rel.action            --------------------------
	.section	.nv.rel.action,"",@"SHT_CUDA_RELOCINFO"
	.align	8
	.sectionentsize	8
        /*0000*/ 	.byte	0x73, 0x00, 0x00, 0x00, 0x00, 0x00, 0x00, 0x00, 0x00, 0x00, 0x00, 0x11, 0x25, 0x00, 0x05, 0x36


//--------------------- .nv.constant4             --------------------------
	.section	.nv.constant4,"a",@progbits
	.align	8
	.align		8
.nv.constant4:
        /*0000*/ 	.dword	_$_str


//--------------------- .nv.constant0.triton_red_fused__to_copy_add_amax_amin_clamp_mul_native_layer_norm_reciprocal_12 --------------------------
	.section	.nv.constant0.triton_red_fused__to_copy_add_amax_amin_clamp_mul_native_layer_norm_reciprocal_12,"a",@progbits
	.sectionflags	@""
	.align	4
.nv.constant0.triton_red_fused__to_copy_add_amax_amin_clamp_mul_native_layer_norm_reciprocal_12:
	.zero		472


//--------------------- .text.triton_red_fused__to_copy_add_amax_amin_clamp_mul_native_layer_norm_reciprocal_12 --------------------------
	.section	.text.triton_red_fused__to_copy_add_amax_amin_clamp_mul_native_layer_norm_reciprocal_12,"ax",@progbits
	.sectionflags	@"SHF_BARRIERS=1"
	.sectioninfo	@"SHI_REGISTERS=40"
	.align	128
        .global         triton_red_fused__to_copy_add_amax_amin_clamp_mul_native_layer_norm_reciprocal_12
        .type           triton_red_fused__to_copy_add_amax_amin_clamp_mul_native_layer_norm_reciprocal_12,@function
        .size           triton_red_fused__to_copy_add_amax_amin_clamp_mul_native_layer_norm_reciprocal_12,(.L_x_3 - triton_red_fused__to_copy_add_amax_amin_clamp_mul_native_layer_norm_reciprocal_12)
        .other          triton_red_fused__to_copy_add_amax_amin_clamp_mul_native_layer_norm_reciprocal_12,@"STO_CUDA_ENTRY STV_DEFAULT"
triton_red_fused__to_copy_add_amax_amin_clamp_mul_native_layer_norm_reciprocal_12:
.text.triton_red_fused__to_copy_add_amax_amin_clamp_mul_native_layer_norm_reciprocal_12:
[----:B------:R-:W-:Y:S02]  /*0000*/  IMAD.MOV.U32 R1, RZ, RZ, c[0x0][0x28] ;  /* 0x00000a00ff017624 */ /* 0x000fe400078e00ff */
[----:B------:R-:W0:Y:S01]  /*0010*/  S2UR UR10, SR_CTAID.X ;  /* 0x00000000000a79c3 */ /* 0x000e220000002500 */
[----:B------:R-:W-:Y:S01]  /*0020*/  UMOV UR6, 0x2 ;  /* 0x0000000200067882 */ /* 0x000fe20000000000 */
[----:B------:R-:W-:Y:S01]  /*0030*/  PRMT R34, RZ, 0x7610, R34 ;  /* 0x00007610ff227816 */ /* 0x000fe20000000022 */
[----:B------:R-:W-:Y:S02]  /*0040*/  ULDC.64 UR4, c[0x0][0x180] ;  /* 0x0000600000047ab9 */ /* 0x000fe40000000a00 */
[----:B------:R-:W-:Y:S02]  /*0050*/  ULDC.64 UR8, c[0x0][0x118] ;  /* 0x0000460000087ab9 */ /* 0x000fe40000000a00 */
[----:B0-----:R-:W-:Y:S02]  /*0060*/  UISETP.GE.AND UP0, UPT, UR10, 0x200, UPT ;  /* 0x000002000a00788c */ /* 0x001fe4000bf06270 */
[----:B------:R-:W-:-:S04]  /*0070*/  UIMAD.WIDE UR4, UR10, UR6, UR4 ;  /* 0x000000060a0472a5 */ /* 0x000fc8000f8e0204 */
[----:B------:R-:W-:Y:S02]  /*0080*/  PLOP3.LUT P0, PT, PT, PT, UP0, 0x80, 0x0 ;  /* 0x000000000000781c */ /* 0x000fe40003f0f008 */
[----:B------:R-:W-:Y:S02]  /*0090*/  IMAD.U32 R8, RZ, RZ, UR4 ;  /* 0x00000004ff087e24 */ /* 0x000fe4000f8e00ff */
[----:B------:R-:W-:Y:S01]  /*00a0*/  IMAD.U32 R9, RZ, RZ, UR5 ;  /* 0x00000005ff097e24 */ /* 0x000fe2000f8e00ff */
[----:B------:R-:W-:Y:S02]  /*00b0*/  ULDC.64 UR4, c[0x0][0x188] ;  /* 0x0000620000047ab9 */ /* 0x000fe40000000a00 */
[----:B------:R-:W-:-:S06]  /*00c0*/  UIMAD.WIDE UR4, UR10, UR6, UR4 ;  /* 0x000000060a0472a5 */ /* 0x000fcc000f8e0204 */
[----:B------:R0:W2:Y:S01]  /*00d0*/  @!P0 LDG.E.EL.U16 R34, [R8.64] ;  /* 0x0000000808228981 */ /* 0x0000a2000c2e1500 */
[----:B------:R-:W-:Y:S01]  /*00e0*/  PLOP3.LUT P0, PT, PT, PT, UP0, 0x80, 0x0 ;  /* 0x000000000000781c */ /* 0x000fe20003f0f008 */
[----:B------:R-:W-:Y:S01]  /*00f0*/  IMAD.U32 R10, RZ, RZ, UR4 ;  /* 0x00000004ff0a7e24 */ /* 0x000fe2000f8e00ff */
[----:B------:R-:W-:Y:S01]  /*0100*/  PRMT R35, RZ, 0x7610, R35 ;  /* 0x00007610ff237816 */ /* 0x000fe20000000023 */
[----:B------:R-:W-:Y:S01]  /*0110*/  IMAD.U32 R11, RZ, RZ, UR5 ;  /* 0x00000005ff0b7e24 */ /* 0x000fe2000f8e00ff */
[----:B------:R-:W1:Y:S09]  /*0120*/  S2R R0, SR_TID.X ;  /* 0x0000000000007919 */ /* 0x000e720000002100 */
[----:B------:R3:W4:Y:S01]  /*0130*/  @!P0 LDG.E.EL.U16 R35, [R10.64] ;  /* 0x000000080a238981 */ /* 0x000722000c2e1500 */
[----:B------:R-:W-:Y:S01]  /*0140*/  IMAD.U32 R19, RZ, RZ, UR6 ;  /* 0x00000006ff137e24 */ /* 0x000fe2000f8e00ff */
[----:B------:R-:W-:Y:S01]  /*0150*/  PLOP3.LUT P0, PT, PT, PT, UP0, 0x80, 0x0 ;  /* 0x000000000000781c */ /* 0x000fe20003f0f008 */
[----:B0-----:R-:W-:Y:S01]  /*0160*/  IMAD.U32 R9, RZ, RZ, UR10 ;  /* 0x0000000aff097e24 */ /* 0x001fe2000f8e00ff */
[----:B------:R-:W-:Y:S01]  /*0170*/  CS2R R12, SRZ ;  /* 0x00000000000c7805 */ /* 0x000fe2000001ff00 */
[----:B------:R-:W-:-:S02]  /*0180*/  IMAD.MOV.U32 R33, RZ, RZ, 0x4 ;  /* 0x00000004ff217424 */ /* 0x000fc400078e00ff */
[----:B-1----:R-:W-:-:S05]  /*0190*/  IMAD.SHL.U32 R2, R0, 0x4, RZ ;  /* 0x0000000400027824 */ /* 0x002fca00078e00ff */
[----:B------:R-:W-:Y:S01]  /*01a0*/  LOP3.LUT R30, R2, 0x7fc, RZ, 0xc0, !PT ;  /* 0x000007fc021e7812 */ /* 0x000fe200078ec0ff */
[----:B------:R-:W-:-:S04]  /*01b0*/  IMAD.U32 R25, RZ, RZ, UR6 ;  /* 0x00000006ff197e24 */ /* 0x000fc8000f8e00ff */
[----:B------:R-:W-:-:S04]  /*01c0*/  IMAD.WIDE.U32 R18, R30, R19, c[0x0][0x170] ;  /* 0x00005c001e127625 */ /* 0x000fc800078e0013 */
[----:B------:R-:W-:Y:S01]  /*01d0*/  IMAD.U32 R31, RZ, RZ, UR6 ;  /* 0x00000006ff1f7e24 */ /* 0x000fe2000f8e00ff */
[----:B------:R-:W5:Y:S01]  /*01e0*/  LDG.E.EL.64 R22, [R18.64+0x3000] ;  /* 0x0030000812167981 */ /* 0x000f62000c2e1b00 */
[----:B------:R-:W-:Y:S01]  /*01f0*/  IMAD R2, R9, 0xc00, R30 ;  /* 0x00000c0009027824 */ /* 0x000fe200078e021e */
[----:B------:R-:W-:Y:S01]  /*0200*/  CS2R R14, SRZ ;  /* 0x00000000000e7805 */ /* 0x000fe2000001ff00 */
[----:B------:R-:W-:-:S04]  /*0210*/  IMAD.WIDE.U32 R20, R30, R33, c[0x0][0x168] ;  /* 0x00005a001e147625 */ /* 0x000fc800078e0021 */
[C---:B------:R-:W-:Y:S01]  /*0220*/  IMAD.WIDE.U32 R24, R30.reuse, R25, c[0x0][0x190] ;  /* 0x000064001e187625 */ /* 0x040fe200078e0019 */
[----:B---3--:R-:W3:Y:S03]  /*0230*/  LDG.E.EL.128 R8, [R20.64+0x6000] ;  /* 0x0060000814087981 */ /* 0x008ee6000c2e1d00 */
[----:B------:R-:W-:Y:S02]  /*0240*/  IMAD.WIDE.U32 R30, R30, R31, c[0x0][0x198] ;  /* 0x000066001e1e7625 */ /* 0x000fe400078e001f */
[----:B------:R-:W3:Y:S02]  /*0250*/  LDG.E.EL.64 R24, [R24.64] ;  /* 0x0000000818187981 */ /* 0x000ee4000c2e1b00 */
[----:B------:R-:W-:Y:S02]  /*0260*/  IMAD.WIDE R32, R2, R33, c[0x0][0x178] ;  /* 0x00005e0002207625 */ /* 0x000fe400078e0221 */
[----:B------:R-:W3:Y:S04]  /*0270*/  LDG.E.EL.64 R26, [R30.64] ;  /* 0x000000081e1a7981 */ /* 0x000ee8000c2e1b00 */
[----:B------:R4:W3:Y:S01]  /*0280*/  @!P0 LDG.E.EF.128 R12, [R32.64] ;  /* 0x00000008200c8981 */ /* 0x0008e2000c0e1d00 */
[----:B------:R-:W-:Y:S01]  /*0290*/  PLOP3.LUT P0, PT, PT, PT, UP0, 0x80, 0x0 ;  /* 0x000000000000781c */ /* 0x000fe20003f0f008 */
[----:B------:R-:W-:Y:S01]  /*02a0*/  IMAD.U32 R17, RZ, RZ, UR6 ;  /* 0x00000006ff117e24 */ /* 0x000fe2000f8e00ff */
[----:B------:R-:W-:-:S03]  /*02b0*/  CS2R R28, SRZ ;  /* 0x00000000001c7805 */ /* 0x000fc6000001ff00 */
[----:B------:R-:W-:-:S08]  /*02c0*/  IMAD.WIDE R16, R2, R17, c[0x0][0x160] ;  /* 0x0000580002107625 */ /* 0x000fd000078e0211 */
[----:B------:R0:W3:Y:S01]  /*02d0*/  @!P0 LDG.E.EF.64 R28, [R16.64] ;  /* 0x00000008101c8981 */ /* 0x0000e2000c0e1b00 */
[----:B------:R-:W-:Y:S02]  /*02e0*/  UMOV UR4, UR8 ;  /* 0x0000000800047c82 */ /* 0x000fe40008000000 */
[----:B------:R-:W-:Y:S01]  /*02f0*/  UMOV UR5, UR9 ;  /* 0x0000000900057c82 */ /* 0x000fe20008000000 */
[----:B--2---:R-:W-:-:S05]  /*0300*/  IMAD.U32 R36, R34, 0x10000, RZ ;  /* 0x0001000022247824 */ /* 0x004fca00078e00ff */
[----:B------:R-:W-:-:S04]  /*0310*/  FSETP.GE.AND P0, PT, R36, RZ, PT ;  /* 0x000000ff2400720b */ /* 0x000fc80003f06000 */
[----:B------:R-:W-:Y:S01]  /*0320*/  SEL R34, R34, RZ, !P0 ;  /* 0x000000ff22227207 */ /* 0x000fe20004000000 */
[----:B----4-:R-:W-:-:S04]  /*0330*/  IMAD.U32 R32, R35, 0x10000, RZ ;  /* 0x0001000023207824 */ /* 0x010fc800078e00ff */
[----:B------:R-:W-:Y:S01]  /*0340*/  IMAD.U32 R34, R34, 0x10000, RZ ;  /* 0x0001000022227824 */ /* 0x000fe200078e00ff */
[----:B------:R-:W-:-:S03]  /*0350*/  FSETP.GTU.AND P0, PT, R32, RZ, PT ;  /* 0x000000ff2000720b */ /* 0x000fc60003f0c000 */
[----:B------:R-:W-:Y:S01]  /*0360*/  FADD R34, RZ, -R34 ;  /* 0x80000022ff227221 */ /* 0x000fe20000000000 */
[----:B------:R-:W-:-:S04]  /*0370*/  SEL R35, R35, RZ, P0 ;  /* 0x000000ff23237207 */ /* 0x000fc80000000000 */
[----:B------:R-:W-:Y:S01]  /*0380*/  FSETP.NAN.AND P1, PT, R34, R34, PT ;  /* 0x000000222200720b */ /* 0x000fe20003f28000 */
[----:B------:R-:W-:-:S05]  /*0390*/  IMAD.U32 R35, R35, 0x10000, RZ ;  /* 0x0001000023237824 */ /* 0x000fca00078e00ff */
[----:B------:R-:W-:-:S07]  /*03a0*/  FSETP.GT.AND P0, PT, R34, R35, PT ;  /* 0x000000232200720b */ /* 0x000fce0003f04000 */
[----:B------:R-:W-:-:S05]  /*03b0*/  @!P1 FSEL R34, R34, R35, P0 ;  /* 0x0000002322229208 */ /* 0x000fca0000000000 */
[----:B0-----:R-:W-:-:S05]  /*03c0*/  FMUL R16, R34, 0.0078740157186985015869 ;  /* 0x3c01020422107820 */ /* 0x001fca0000400000 */
[C---:B------:R-:W-:Y:S02]  /*03d0*/  FSETP.GT.AND P0, PT, R16.reuse, 9.9999997473787516356e-06, PT ;  /* 0x3727c5ac1000780b */ /* 0x040fe40003f04000 */
[C---:B-----5:R-:W-:Y:S01]  /*03e0*/  PRMT R17, R23.reuse, 0x7632, R17 ;  /* 0x0000763217117816 */ /* 0x060fe20000000011 */
[----:B------:R-:W-:Y:S01]  /*03f0*/  IMAD.U32 R23, R23, 0x10000, RZ ;  /* 0x0001000017177824 */ /* 0x000fe200078e00ff */
[----:B------:R-:W-:Y:S01]  /*0400*/  FSETP.NAN.AND P1, PT, R16, R16, PT ;  /* 0x000000101000720b */ /* 0x000fe20003f28000 */
[----:B------:R-:W-:Y:S02]  /*0410*/  IMAD.U32 R33, R22, 0x10000, RZ ;  /* 0x0001000016217824 */ /* 0x000fe400078e00ff */
[--C-:B---3--:R-:W-:Y:S01]  /*0420*/  FADD R10, R10, R23.reuse ;  /* 0x000000170a0a7221 */ /* 0x108fe20000000000 */
[----:B------:R-:W-:Y:S01]  /*0430*/  PRMT R23, R22, 0x7632, R23 ;  /* 0x0000763216177816 */ /* 0x000fe20000000017 */
[----:B------:R-:W-:Y:S01]  /*0440*/  IMAD.U32 R32, R17, 0x10000, RZ ;  /* 0x0001000011207824 */ /* 0x000fe200078e00ff */
[----:B------:R-:W-:Y:S01]  /*0450*/  FADD R8, R8, R33 ;  /* 0x0000002108087221 */ /* 0x000fe20000000000 */
[C---:B------:R-:W-:Y:S01]  /*0460*/  PRMT R34, R27.reuse, 0x7632, R34 ;  /* 0x000076321b227816 */ /* 0x040fe20000000022 */
[----:B------:R-:W-:Y:S01]  /*0470*/  IMAD.U32 R22, R27, 0x10000, RZ ;  /* 0x000100001b167824 */ /* 0x000fe200078e00ff */
[----:B------:R-:W-:-:S02]  /*0480*/  @!P0 FSEL R16, R16, 9.9999997473787516356e-06, P1 ;  /* 0x3727c5ac10108808 */ /* 0x000fc40000800000 */
[----:B------:R-:W-:Y:S01]  /*0490*/  I2FP.F32.S32 R27, R14 ;  /* 0x0000000e001b7245 */ /* 0x000fe20000201400 */
[----:B------:R-:W-:Y:S01]  /*04a0*/  FADD R11, R11, R32 ;  /* 0x000000200b0b7221 */ /* 0x000fe20000000000 */
[----:B------:R-:W-:Y:S02]  /*04b0*/  PRMT R33, R25, 0x7632, R33 ;  /* 0x0000763219217816 */ /* 0x000fe40000000021 */
[----:B------:R-:W-:Y:S01]  /*04c0*/  I2FP.F32.S32 R35, R15 ;  /* 0x0000000f00237245 */ /* 0x000fe20000201400 */
[----:B------:R-:W-:Y:S01]  /*04d0*/  IMAD.U32 R32, R23, 0x10000, RZ ;  /* 0x0001000017207824 */ /* 0x000fe200078e00ff */
[C---:B------:R-:W-:Y:S01]  /*04e0*/  FMUL R27, R16.reuse, R27 ;  /* 0x0000001b101b7220 */ /* 0x040fe20000400000 */
[----:B------:R-:W-:Y:S01]  /*04f0*/  IMAD.U32 R25, R25, 0x10000, RZ ;  /* 0x0001000019197824 */ /* 0x000fe200078e00ff */
[----:B------:R-:W-:Y:S01]  /*0500*/  I2FP.F32.S32 R17, R12 ;  /* 0x0000000c00117245 */ /* 0x000fe20000201400 */
[----:B------:R-:W-:Y:S01]  /*0510*/  IMAD.U32 R12, R33, 0x10000, RZ ;  /* 0x00010000210c7824 */ /* 0x000fe200078e00ff */
[----:B------:R-:W-:Y:S01]  /*0520*/  FMUL R35, R16, R35 ;  /* 0x0000002310237220 */ /* 0x000fe20000400000 */
[----:B------:R-:W-:Y:S01]  /*0530*/  IMAD.U32 R15, R34, 0x10000, RZ ;  /* 0x00010000220f7824 */ /* 0x000fe200078e00ff */
[----:B------:R-:W-:Y:S01]  /*0540*/  FADD R32, R9, R32 ;  /* 0x0000002009207221 */ /* 0x000fe20000000000 */
[----:B------:R-:W-:Y:S01]  /*0550*/  FFMA R9, R25, R27, R22 ;  /* 0x0000001b19097223 */ /* 0x000fe20000000016 */
[----:B------:R-:W-:Y:S01]  /*0560*/  PRMT R25, R26, 0x7632, R25 ;  /* 0x000076321a197816 */ /* 0x000fe20000000019 */
[----:B------:R-:W-:Y:S01]  /*0570*/  FFMA R12, R12, R35, R15 ;  /* 0x000000230c0c7223 */ /* 0x000fe2000000000f */
[----:B------:R-:W-:Y:S01]  /*0580*/  I2FP.F32.S32 R13, R13 ;  /* 0x0000000d000d7245 */ /* 0x000fe20000201400 */
[----:B------:R-:W-:Y:S01]  /*0590*/  IMAD.U32 R15, R26, 0x10000, RZ ;  /* 0x000100001a0f7824 */ /* 0x000fe200078e00ff */
[C---:B------:R-:W-:Y:S01]  /*05a0*/  PRMT R23, R24.reuse, 0x7632, R23 ;  /* 0x0000763218177816 */ /* 0x040fe20000000017 */
[----:B------:R-:W-:Y:S01]  /*05b0*/  IMAD.U32 R24, R24, 0x10000, RZ ;  /* 0x0001000018187824 */ /* 0x000fe200078e00ff */
[----:B------:R-:W-:Y:S01]  /*05c0*/  FMUL R17, R16, R17 ;  /* 0x0000001110117220 */ /* 0x000fe20000400000 */
[----:B------:R-:W-:-:S02]  /*05d0*/  IMAD.SHL.U32 R27, R0, 0x4, RZ ;  /* 0x00000004001b7824 */ /* 0x000fc400078e00ff */
[----:B------:R-:W-:Y:S01]  /*05e0*/  IMAD.U32 R26, R25, 0x10000, RZ ;  /* 0x00010000191a7824 */ /* 0x000fe200078e00ff */
[----:B------:R-:W-:Y:S01]  /*05f0*/  FMUL R25, R16, R13 ;  /* 0x0000000d10197220 */ /* 0x000fe20000400000 */
[----:B------:R-:W-:Y:S01]  /*0600*/  IMAD.U32 R23, R23, 0x10000, RZ ;  /* 0x0001000017177824 */ /* 0x000fe200078e00ff */
[----:B------:R-:W-:Y:S01]  /*0610*/  FFMA R15, R24, R17, R15 ;  /* 0x00000011180f7223 */ /* 0x000fe2000000000f */
[----:B------:R-:W-:Y:S02]  /*0620*/  LOP3.LUT R17, R27, 0x7fc, RZ, 0xc0, !PT ;  /* 0x000007fc1b117812 */ /* 0x000fe400078ec0ff */
[----:B------:R-:W-:Y:S01]  /*0630*/  FFMA R23, R23, R25, R26 ;  /* 0x0000001917177223 */ /* 0x000fe2000000001a */
[----:B------:R-:W-:Y:S02]  /*0640*/  PRMT R22, R29, 0x7632, R22 ;  /* 0x000076321d167816 */ /* 0x000fe40000000016 */
[----:B------:R-:W-:Y:S02]  /*0650*/  LOP3.LUT R26, R17, 0x800, RZ, 0xfc, !PT ;  /* 0x00000800111a7812 */ /* 0x000fe400078efcff */
[----:B------:R-:W-:-:S02]  /*0660*/  PRMT R14, R28, 0x7632, R14 ;  /* 0x000076321c0e7816 */ /* 0x000fc4000000000e */
[----:B------:R-:W-:Y:S01]  /*0670*/  ISETP.GE.U32.AND P1, PT, R26, 0xc00, PT ;  /* 0x00000c001a00780c */ /* 0x000fe20003f26070 */
[----:B------:R-:W-:Y:S01]  /*0680*/  IMAD.U32 R22, R22, 0x10000, RZ ;  /* 0x0001000016167824 */ /* 0x000fe200078e00ff */
[----:B------:R-:W-:Y:S01]  /*0690*/  PLOP3.LUT P0, PT, PT, PT, UP0, 0x80, 0x0 ;  /* 0x000000000000781c */ /* 0x000fe20003f0f008 */
[----:B------:R-:W-:Y:S02]  /*06a0*/  IMAD.U32 R13, R14, 0x10000, RZ ;  /* 0x000100000e0d7824 */ /* 0x000fe400078e00ff */
[----:B------:R-:W-:Y:S02]  /*06b0*/  IMAD.U32 R35, R28, 0x10000, RZ ;  /* 0x000100001c237824 */ /* 0x000fe400078e00ff */
[----:B------:R-:W-:Y:S01]  /*06c0*/  IMAD.U32 R29, R29, 0x10000, RZ ;  /* 0x000100001d1d7824 */ /* 0x000fe200078e00ff */
[----:B------:R-:W-:Y:S01]  /*06d0*/  ISETP.GE.U32.AND.EX P1, PT, RZ, RZ, PT, P1 ;  /* 0x000000ffff00720c */ /* 0x000fe20003f26110 */
[----:B------:R-:W-:Y:S01]  /*06e0*/  FFMA R33, R11, R12, R22 ;  /* 0x0000000c0b217223 */ /* 0x000fe20000000016 */
[----:B------:R-:W-:Y:S01]  /*06f0*/  FFMA R32, R32, R23, R13 ;  /* 0x0000001720207223 */ /* 0x000fe2000000000d */
[----:B------:R-:W-:Y:S01]  /*0700*/  FFMA R35, R8, R15, R35 ;  /* 0x0000000f08237223 */ /* 0x000fe20000000023 */
[----:B------:R-:W-:Y:S01]  /*0710*/  FFMA R34, R10, R9, R29 ;  /* 0x000000090a227223 */ /* 0x000fe2000000001d */
[----:B------:R-:W-:Y:S01]  /*0720*/  IMAD.U32 R13, RZ, RZ, UR6 ;  /* 0x00000006ff0d7e24 */ /* 0x000fe2000f8e00ff */
[----:B------:R-:W-:-:S02]  /*0730*/  CS2R R22, SRZ ;  /* 0x0000000000167805 */ /* 0x000fc4000001ff00 */
[----:B------:R-:W-:Y:S01]  /*0740*/  F2FP.BF16.PACK_AB R14, R32, R35 ;  /* 0x00000023200e723e */ /* 0x000fe200000010ff */
[----:B------:R-:W-:Y:S01]  /*0750*/  IMAD.WIDE R12, R2, R13, c[0x0][0x1a0] ;  /* 0x00006800020c7625 */ /* 0x000fe200078e020d */
[----:B------:R-:W-:Y:S01]  /*0760*/  F2FP.BF16.PACK_AB R15, R33, R34 ;  /* 0x00000022210f723e */ /* 0x000fe200000010ff */
[----:B------:R-:W-:Y:S01]  /*0770*/  CS2R R8, SRZ ;  /* 0x0000000000087805 */ /* 0x000fe2000001ff00 */
[----:B------:R-:W-:-:S03]  /*0780*/  CS2R R10, SRZ ;  /* 0x00000000000a7805 */ /* 0x000fc6000001ff00 */
[----:B------:R0:W-:Y:S04]  /*0790*/  @!P0 STG.E.64 [R12.64], R14 ;  /* 0x0000000e0c008986 */ /* 0x0001e8000c101b04 */
[----:B------:R-:W2:Y:S04]  /*07a0*/  @!P1 LDG.E.EL.64 R22, [R18.64+0x4000] ;  /* 0x0040000412169981 */ /* 0x000ea8000c2e1b00 */
[----:B------:R-:W3:Y:S01]  /*07b0*/  @!P1 LDG.E.EL.128 R8, [R20.64+0x8000] ;  /* 0x0080000414089981 */ /* 0x000ee2000c2e1d00 */
[----:B------:R-:W-:Y:S02]  /*07c0*/  PLOP3.LUT P2, PT, PT, PT, UP0, 0x40, 0x0 ;  /* 0x000000000000781c */ /* 0x000fe40003f4e808 */
[----:B------:R-:W-:Y:S01]  /*07d0*/  ISETP.LT.U32.AND P0, PT, R26, 0xc00, PT ;  /* 0x00000c001a00780c */ /* 0x000fe20003f01070 */
[----:B------:R-:W-:-:S02]  /*07e0*/  IMAD.U32 R28, RZ, RZ, UR6 ;  /* 0x00000006ff1c7e24 */ /* 0x000fc4000f8e00ff */
[----:B------:R-:W-:Y:S01]  /*07f0*/  IMAD.U32 R27, RZ, RZ, UR10 ;  /* 0x0000000aff1b7e24 */ /* 0x000fe2000f8e00ff */
[----:B------:R-:W-:Y:S01]  /*0800*/  ISETP.LT.U32.AND.EX P0, PT, RZ, RZ, P2, P0 ;  /* 0x000000ffff00720c */ /* 0x000fe20001701100 */
[----:B0-----:R-:W-:Y:S01]  /*0810*/  IMAD.WIDE.U32 R12, R17, R28, c[0x0][0x190] ;  /* 0x00006400110c7625 */ /* 0x001fe200078e001c */
[----:B------:R-:W-:-:S03]  /*0820*/  CS2R R24, SRZ ;  /* 0x0000000000187805 */ /* 0x000fc6000001ff00 */
[----:B------:R-:W-:Y:S02]  /*0830*/  IMAD R17, R27, 0xc00, R26 ;  /* 0x00000c001b117824 */ /* 0x000fe400078e021a */
[----:B------:R-:W-:Y:S01]  /*0840*/  CS2R R26, SRZ ;  /* 0x00000000001a7805 */ /* 0x000fe2000001ff00 */
[----:B------:R0:W4:Y:S01]  /*0850*/  @!P1 LDG.E.EL.64 R24, [R12.64+0x1000] ;  /* 0x001000040c189981 */ /* 0x000122000c2e1b00 */
[----:B------:R-:W-:-:S05]  /*0860*/  IMAD.WIDE R28, R17, R28, c[0x0][0x160] ;  /* 0x00005800111c7625 */ /* 0x000fca00078e021c */
[----:B------:R1:W5:Y:S01]  /*0870*/  @P0 LDG.E.EF.64 R26, [R28.64] ;  /* 0x000000041c1a0981 */ /* 0x000362000c0e1b00 */
[----:B0-----:R-:W-:Y:S01]  /*0880*/  CS2R R12, SRZ ;  /* 0x00000000000c7805 */ /* 0x001fe2000001ff00 */
[C---:B--2---:R-:W-:Y:S01]  /*0890*/  IMAD.U32 R15, R22.reuse, 0x10000, RZ ;  /* 0x00010000160f7824 */ /* 0x044fe200078e00ff */
[----:B------:R-:W-:-:S03]  /*08a0*/  PRMT R22, R22, 0x7632, R22 ;  /* 0x0000763216167816 */ /* 0x000fc60000000016 */
[----:B---3--:R-:W-:Y:S01]  /*08b0*/  FADD R36, R15, R8 ;  /* 0x000000080f247221 */ /* 0x008fe20000000000 */
[----:B------:R-:W-:Y:S02]  /*08c0*/  IMAD.U32 R15, R23, 0x10000, RZ ;  /* 0x00010000170f7824 */ /* 0x000fe400078e00ff */
[----:B------:R-:W-:Y:S02]  /*08d0*/  IMAD.MOV.U32 R8, RZ, RZ, 0x4 ;  /* 0x00000004ff087424 */ /* 0x000fe400078e00ff */
[----:B------:R-:W-:Y:S01]  /*08e0*/  FADD R10, R15, R10 ;  /* 0x0000000a0f0a7221 */ /* 0x000fe20000000000 */
[----:B------:R-:W-:Y:S01]  /*08f0*/  IMAD.U32 R22, R22, 0x10000, RZ ;  /* 0x0001000016167824 */ /* 0x000fe200078e00ff */
[----:B------:R-:W-:Y:S01]  /*0900*/  CS2R R14, SRZ ;  /* 0x00000000000e7805 */ /* 0x000fe2000001ff00 */
[----:B-1----:R-:W-:Y:S02]  /*0910*/  IMAD.WIDE R28, R17, R8, c[0x0][0x178] ;  /* 0x00005e00111c7625 */ /* 0x002fe400078e0208 */
[----:B------:R-:W-:-:S02]  /*0920*/  FADD R22, R22, R9 ;  /* 0x0000000916167221 */ /* 0x000fc40000000000 */
[----:B------:R-:W-:Y:S01]  /*0930*/  CS2R R8, SRZ ;  /* 0x0000000000087805 */ /* 0x000fe2000001ff00 */
[----:B------:R-:W2:Y:S05]  /*0940*/  @P0 LDG.E.EF.128 R12, [R28.64] ;  /* 0x000000041c0c0981 */ /* 0x000eaa000c0e1d00 */
[----:B------:R-:W3:Y:S01]  /*0950*/  @!P1 LDG.E.EL.64 R8, [R30.64+0x1000] ;  /* 0x001000041e089981 */ /* 0x000ee2000c2e1b00 */
[----:B------:R-:W-:-:S04]  /*0960*/  PLOP3.LUT P5, PT, PT, PT, UP0, 0x40, 0x0 ;  /* 0x000000000000781c */ /* 0x000fc80003fae808 */
[----:B------:R-:W-:Y:S02]  /*0970*/  FSEL R32, R32, RZ, P5 ;  /* 0x000000ff20207208 */ /* 0x000fe40002800000 */
[----:B--2---:R-:W-:Y:S02]  /*0980*/  I2FP.F32.S32 R29, R15 ;  /* 0x0000000f001d7245 */ /* 0x004fe40000201400 */
[----:B----4-:R-:W-:-:S03]  /*0990*/  PRMT R15, R25, 0x7632, R15 ;  /* 0x00007632190f7816 */ /* 0x010fc6000000000f */
[C---:B------:R-:W-:Y:S01]  /*09a0*/  FMUL R28, R16.reuse, R29 ;  /* 0x0000001d101c7220 */ /* 0x040fe20000400000 */
[C---:B---3--:R-:W-:Y:S02]  /*09b0*/  PRMT R23, R9.reuse, 0x7632, R23 ;  /* 0x0000763209177816 */ /* 0x048fe40000000017 */
[----:B------:R-:W-:Y:S01]  /*09c0*/  I2FP.F32.S32 R29, R14 ;  /* 0x0000000e001d7245 */ /* 0x000fe20000201400 */
[----:B------:R-:W-:Y:S02]  /*09d0*/  IMAD.U32 R14, R9, 0x10000, RZ ;  /* 0x00010000090e7824 */ /* 0x000fe400078e00ff */
[----:B------:R-:W-:Y:S02]  /*09e0*/  IMAD.U32 R15, R15, 0x10000, RZ ;  /* 0x000100000f0f7824 */ /* 0x000fe400078e00ff */
[----:B------:R-:W-:Y:S01]  /*09f0*/  IMAD.U32 R37, R23, 0x10000, RZ ;  /* 0x0001000017257824 */ /* 0x000fe200078e00ff */
[----:B------:R-:W-:Y:S01]  /*0a00*/  FMUL R9, R16, R29 ;  /* 0x0000001d10097220 */ /* 0x000fe20000400000 */
[----:B------:R-:W-:Y:S01]  /*0a10*/  IMAD.U32 R25, R25, 0x10000, RZ ;  /* 0x0001000019197824 */ /* 0x000fe200078e00ff */
[----:B------:R-:W-:Y:S01]  /*0a20*/  PRMT R23, R8, 0x7632, R23 ;  /* 0x0000763208177816 */ /* 0x000fe20000000017 */
[----:B------:R-:W-:Y:S01]  /*0a30*/  FFMA R15, R15, R28, R37 ;  /* 0x0000001c0f0f7223 */ /* 0x000fe20000000025 */
[----:B------:R-:W-:Y:S01]  /*0a40*/  I2FP.F32.S32 R13, R13 ;  /* 0x0000000d000d7245 */ /* 0x000fe20000201400 */
[--C-:B------:R-:W-:Y:S01]  /*0a50*/  FFMA R9, R25, R9, R14.reuse ;  /* 0x0000000919097223 */ /* 0x100fe2000000000e */
[----:B------:R-:W-:Y:S01]  /*0a60*/  PRMT R14, R24, 0x7632, R14 ;  /* 0x00007632180e7816 */ /* 0x000fe2000000000e */
[----:B------:R-:W-:-:S02]  /*0a70*/  IMAD.U32 R28, RZ, RZ, UR10 ;  /* 0x0000000aff1c7e24 */ /* 0x000fc4000f8e00ff */
[----:B------:R-:W-:Y:S01]  /*0a80*/  IMAD.U32 R25, R23, 0x10000, RZ ;  /* 0x0001000017197824 */ /* 0x000fe200078e00ff */
[----:B------:R-:W-:Y:S01]  /*0a90*/  FMUL R13, R16, R13 ;  /* 0x0000000d100d7220 */ /* 0x000fe20000400000 */
[----:B------:R-:W-:Y:S01]  /*0aa0*/  IMAD.U32 R14, R14, 0x10000, RZ ;  /* 0x000100000e0e7824 */ /* 0x000fe200078e00ff */
[----:B------:R-:W-:-:S03]  /*0ab0*/  ISETP.LT.AND P2, PT, R28, 0x200, PT ;  /* 0x000002001c00780c */ /* 0x000fc60003f41270 */
[----:B------:R-:W-:Y:S01]  /*0ac0*/  FFMA R25, R14, R13, R25 ;  /* 0x0000000d0e197223 */ /* 0x000fe20000000019 */
[----:B------:R-:W-:Y:S02]  /*0ad0*/  SEL R31, RZ, 0x3f800000, !P2 ;  /* 0x3f800000ff1f7807 */ /* 0x000fe40005000000 */
[----:B------:R-:W-:Y:S01]  /*0ae0*/  I2FP.F32.S32 R13, R12 ;  /* 0x0000000c000d7245 */ /* 0x000fe20000201400 */
[----:B------:R-:W-:Y:S02]  /*0af0*/  IMAD.U32 R24, R24, 0x10000, RZ ;  /* 0x0001000018187824 */ /* 0x000fe400078e00ff */
[----:B------:R-:W-:Y:S01]  /*0b00*/  FADD R14, R31, 1 ;  /* 0x3f8000001f0e7421 */ /* 0x000fe20000000000 */
[----:B------:R-:W-:Y:S01]  /*0b10*/  IMAD.U32 R29, R8, 0x10000, RZ ;  /* 0x00010000081d7824 */ /* 0x000fe200078e00ff */
[----:B------:R-:W-:-:S03]  /*0b20*/  FMUL R16, R16, R13 ;  /* 0x0000000d10107220 */ /* 0x000fc60000400000 */
[----:B------:R-:W-:Y:S01]  /*0b30*/  FSEL R13, R14, R31, P0 ;  /* 0x0000001f0e0d7208 */ /* 0x000fe20000000000 */
[----:B------:R-:W-:Y:S01]  /*0b40*/  FFMA R16, R24, R16, R29 ;  /* 0x0000001018107223 */ /* 0x000fe2000000001d */
[C---:B-----5:R-:W-:Y:S01]  /*0b50*/  IMAD.U32 R29, R26.reuse, 0x10000, RZ ;  /* 0x000100001a1d7824 */ /* 0x060fe200078e00ff */
[----:B------:R-:W-:Y:S02]  /*0b60*/  PRMT R26, R26, 0x7632, R26 ;  /* 0x000076321a1a7816 */ /* 0x000fe4000000001a */
[C---:B------:R-:W-:Y:S01]  /*0b70*/  FADD R12, R13.reuse, R13 ;  /* 0x0000000d0d0c7221 */ /* 0x040fe20000000000 */
[----:B------:R-:W-:Y:S02]  /*0b80*/  FFMA R36, R36, R16, R29 ;  /* 0x0000001024247223 */ /* 0x000fe4000000001d */
[----:B------:R-:W-:Y:S01]  /*0b90*/  IMAD.U32 R29, R26, 0x10000, RZ ;  /* 0x000100001a1d7824 */ /* 0x000fe200078e00ff */
[C---:B------:R-:W-:Y:S01]  /*0ba0*/  FMUL R31, R12.reuse, 16777216 ;  /* 0x4b8000000c1f7820 */ /* 0x040fe20000400000 */
[----:B------:R-:W-:Y:S01]  /*0bb0*/  FADD R16, R13, R12 ;  /* 0x0000000c0d107221 */ /* 0x000fe20000000000 */
[----:B------:R-:W-:Y:S01]  /*0bc0*/  FSETP.GEU.AND P2, PT, R12, 1.175494350822287508e-38, PT ;  /* 0x008000000c00780b */ /* 0x000fe20003f4e000 */
[----:B------:R-:W-:Y:S01]  /*0bd0*/  FFMA R25, R22, R25, R29 ;  /* 0x0000001916197223 */ /* 0x000fe2000000001d */
[----:B------:R-:W-:Y:S01]  /*0be0*/  IMAD.U32 R29, R27, 0x10000, RZ ;  /* 0x000100001b1d7824 */ /* 0x000fe200078e00ff */
[----:B------:R-:W-:Y:S01]  /*0bf0*/  FADD R22, R13, R16 ;  /* 0x000000100d167221 */ /* 0x000fe20000000000 */
[----:B------:R-:W-:Y:S01]  /*0c00*/  FSEL R8, R31, R12, !P2 ;  /* 0x0000000c1f087208 */ /* 0x000fe20005000000 */
[----:B------:R-:W-:Y:S01]  /*0c10*/  FMUL R31, R16, 16777216 ;  /* 0x4b800000101f7820 */ /* 0x000fe20000400000 */
[----:B------:R-:W-:Y:S01]  /*0c20*/  PRMT R23, R23, 0x7632, R23 ;  /* 0x0000763217177816 */ /* 0x000fe20000000017 */
[----:B------:R-:W-:Y:S01]  /*0c30*/  FFMA R10, R10, R9, R29 ;  /* 0x000000090a0a7223 */ /* 0x000fe2000000001d */
[----:B------:R-:W-:Y:S01]  /*0c40*/  FSETP.GEU.AND P3, PT, R16, 1.175494350822287508e-38, PT ;  /* 0x008000001000780b */ /* 0x000fe20003f6e000 */
[----:B------:R-:W-:Y:S01]  /*0c50*/  MUFU.RCP R14, R14 ;  /* 0x0000000e000e7308 */ /* 0x000fe20000001000 */
[C---:B------:R-:W-:Y:S01]  /*0c60*/  FMUL R9, R22.reuse, 16777216 ;  /* 0x4b80000016097820 */ /* 0x040fe20000400000 */
[----:B------:R-:W-:Y:S01]  /*0c70*/  FSETP.GEU.AND P4, PT, R22, 1.175494350822287508e-38, PT ;  /* 0x008000001600780b */ /* 0x000fe20003f8e000 */
[----:B------:R-:W-:Y:S01]  /*0c80*/  IMAD.U32 R26, R23, 0x10000, RZ ;  /* 0x00010000171a7824 */ /* 0x000fe200078e00ff */
[----:B------:R-:W-:-:S02]  /*0c90*/  PRMT R27, R27, 0x7632, R27 ;  /* 0x000076321b1b7816 */ /* 0x000fc4000000001b */
[----:B------:R-:W-:Y:S02]  /*0ca0*/  FSEL R24, R31, R16, !P3 ;  /* 0x000000101f187208 */ /* 0x000fe40005800000 */
[----:B------:R-:W0:Y:S01]  /*0cb0*/  MUFU.RCP R8, R8 ;  /* 0x0000000800087308 */ /* 0x000e220000001000 */
[----:B------:R-:W-:Y:S01]  /*0cc0*/  FSEL R29, R9, R22, !P4 ;  /* 0x00000016091d7208 */ /* 0x000fe20006000000 */
[----:B------:R-:W-:Y:S01]  /*0cd0*/  FADD R9, R26, R11 ;  /* 0x0000000b1a097221 */ /* 0x000fe20000000000 */
[----:B------:R-:W-:Y:S01]  /*0ce0*/  IMAD.U32 R26, R27, 0x10000, RZ ;  /* 0x000100001b1a7824 */ /* 0x000fe200078e00ff */
[----:B------:R-:W-:-:S04]  /*0cf0*/  FMUL R28, R13, 16777216 ;  /* 0x4b8000000d1c7820 */ /* 0x000fc80000400000 */
[----:B------:R-:W1:Y:S01]  /*0d00*/  MUFU.RCP R24, R24 ;  /* 0x0000001800187308 */ /* 0x000e620000001000 */
[----:B------:R-:W-:Y:S01]  /*0d10*/  FFMA R15, R9, R15, R26 ;  /* 0x0000000f090f7223 */ /* 0x000fe2000000001a */
[-C--:B------:R-:W-:Y:S01]  /*0d20*/  FSEL R23, R28, R13.reuse, !P2 ;  /* 0x0000000d1c177208 */ /* 0x080fe20005000000 */
[----:B------:R-:W-:Y:S01]  /*0d30*/  FADD R9, -R32, R25 ;  /* 0x0000001920097221 */ /* 0x000fe20000000100 */
[----:B------:R-:W-:Y:S02]  /*0d40*/  PLOP3.LUT P2, PT, PT, PT, UP0, 0x40, 0x0 ;  /* 0x000000000000781c */ /* 0x000fe40003f4e808 */
[----:B------:R-:W-:Y:S02]  /*0d50*/  FSEL R27, R28, R13, !P3 ;  /* 0x0000000d1c1b7208 */ /* 0x000fe40005800000 */
[----:B------:R2:W3:Y:S01]  /*0d60*/  MUFU.RCP R11, R29 ;  /* 0x0000001d000b7308 */ /* 0x0004e20000001000 */
[----:B------:R-:W-:Y:S02]  /*0d70*/  PLOP3.LUT P3, PT, PT, PT, UP0, 0x40, 0x0 ;  /* 0x000000000000781c */ /* 0x000fe40003f6e808 */
[----:B------:R-:W-:Y:S01]  /*0d80*/  FSEL R35, R35, RZ, P2 ;  /* 0x000000ff23237208 */ /* 0x000fe20001000000 */
[----:B0-----:R-:W-:Y:S01]  /*0d90*/  FMUL R23, R8, R23 ;  /* 0x0000001708177220 */ /* 0x001fe20000400000 */
[----:B------:R-:W-:Y:S01]  /*0da0*/  FSEL R26, R34, RZ, P3 ;  /* 0x000000ff221a7208 */ /* 0x000fe20001800000 */
[----:B--2---:R-:W-:-:S02]  /*0db0*/  FFMA R29, R9, R14, R32 ;  /* 0x0000000e091d7223 */ /* 0x004fc40000000020 */
[----:B------:R-:W-:Y:S02]  /*0dc0*/  FADD R8, -R35, R36 ;  /* 0x0000002423087221 */ /* 0x000fe40000000100 */
[----:B------:R-:W-:Y:S01]  /*0dd0*/  FADD R30, R25, -R29 ;  /* 0x8000001d191e7221 */ /* 0x000fe20000000000 */
[----:B------:R-:W-:Y:S01]  /*0de0*/  FSEL R28, R28, R13, !P4 ;  /* 0x0000000d1c1c7208 */ /* 0x000fe20006000000 */
[----:B-1----:R-:W-:Y:S02]  /*0df0*/  FMUL R24, R24, R27 ;  /* 0x0000001b18187220 */ /* 0x002fe40000400000 */
[----:B------:R-:W-:Y:S01]  /*0e00*/  FFMA R30, R9, R30, RZ ;  /* 0x0000001e091e7223 */ /* 0x000fe200000000ff */
[----:B------:R-:W-:Y:S01]  /*0e10*/  FADD R9, -R26, R10 ;  /* 0x0000000a1a097221 */ /* 0x000fe20000000100 */
[----:B------:R-:W-:Y:S01]  /*0e20*/  FFMA R27, R8, R14, R35 ;  /* 0x0000000e081b7223 */ /* 0x000fe20000000023 */
[----:B---3--:R-:W-:Y:S02]  /*0e30*/  FMUL R11, R11, R28 ;  /* 0x0000001c0b0b7220 */ /* 0x008fe40000400000 */
[----:B------:R-:W-:Y:S01]  /*0e40*/  FFMA R31, R9, R14, R26 ;  /* 0x0000000e091f7223 */ /* 0x000fe2000000001a */
[----:B------:R-:W-:-:S02]  /*0e50*/  FSEL R29, R29, R32, P0 ;  /* 0x000000201d1d7208 */ /* 0x000fc40000000000 */
[----:B------:R-:W-:Y:S01]  /*0e60*/  FSEL R28, R27, R35, P0 ;  /* 0x000000231b1c7208 */ /* 0x000fe20000000000 */
[----:B------:R-:W-:Y:S01]  /*0e70*/  FADD R27, R36, -R27 ;  /* 0x8000001b241b7221 */ /* 0x000fe20000000000 */
[----:B------:R-:W-:Y:S01]  /*0e80*/  FADD R32, R10, -R31 ;  /* 0x8000001f0a207221 */ /* 0x000fe20000000000 */
[----:B------:R-:W-:Y:S02]  /*0e90*/  FSEL R26, R31, R26, P0 ;  /* 0x0000001a1f1a7208 */ /* 0x000fe40000000000 */
[----:B------:R-:W-:Y:S01]  /*0ea0*/  FFMA R31, R8, R27, RZ ;  /* 0x0000001b081f7223 */ /* 0x000fe200000000ff */
[----:B------:R-:W-:Y:S02]  /*0eb0*/  FFMA R27, R9, R32, RZ ;  /* 0x00000020091b7223 */ /* 0x000fe400000000ff */
[----:B------:R-:W0:Y:S01]  /*0ec0*/  SHFL.BFLY PT, R9, R22, 0x10, 0x1f ;  /* 0x0e001f0016097f89 */ /* 0x000e2200000e0000 */
[----:B------:R-:W-:Y:S01]  /*0ed0*/  PLOP3.LUT P2, PT, PT, PT, UP0, 0x40, 0x0 ;  /* 0x000000000000781c */ /* 0x000fe20003f4e808 */
[----:B------:R-:W-:-:S03]  /*0ee0*/  FADD R29, -R28, R29 ;  /* 0x0000001d1c1d7221 */ /* 0x000fc60000000100 */
[----:B------:R-:W-:Y:S02]  /*0ef0*/  FSEL R33, R33, RZ, P2 ;  /* 0x000000ff21217208 */ /* 0x000fe40001000000 */
[----:B------:R-:W-:Y:S01]  /*0f00*/  FSETP.NEU.AND P2, PT, R12, RZ, PT ;  /* 0x000000ff0c00720b */ /* 0x000fe20003f4d000 */
[----:B------:R-:W-:Y:S01]  /*0f10*/  FADD R30, R31, R30 ;  /* 0x0000001e1f1e7221 */ /* 0x000fe20000000000 */
[----:B------:R-:W-:Y:S02]  /*0f20*/  FMUL R8, R29, R29 ;  /* 0x0000001d1d087220 */ /* 0x000fe40000400000 */
[----:B------:R-:W-:Y:S02]  /*0f30*/  FSEL R23, R23, RZ, P2 ;  /* 0x000000ff17177208 */ /* 0x000fe40001000000 */
[----:B------:R-:W-:Y:S01]  /*0f40*/  FSEL R30, R30, RZ, P0 ;  /* 0x000000ff1e1e7208 */ /* 0x000fe20000000000 */
[----:B------:R-:W-:Y:S02]  /*0f50*/  FMUL R13, R13, R8 ;  /* 0x000000080d0d7220 */ /* 0x000fe40000400000 */
[----:B------:R-:W-:Y:S01]  /*0f60*/  FFMA R29, R29, R23, R28 ;  /* 0x000000171d1d7223 */ /* 0x000fe2000000001c */
[----:B------:R-:W-:Y:S01]  /*0f70*/  FADD R8, -R33, R15 ;  /* 0x0000000f21087221 */ /* 0x000fe20000000100 */
[----:B------:R-:W-:Y:S01]  /*0f80*/  FSETP.NEU.AND P2, PT, R16, RZ, PT ;  /* 0x000000ff1000720b */ /* 0x000fe20003f4d000 */
[----:B------:R-:W-:Y:S01]  /*0f90*/  FFMA R23, R23, R13, R30 ;  /* 0x0000000d17177223 */ /* 0x000fe2000000001e */
[----:B------:R-:W-:Y:S01]  /*0fa0*/  FADD R26, R26, -R29 ;  /* 0x8000001d1a1a7221 */ /* 0x000fe20000000000 */
[----:B------:R-:W-:Y:S01]  /*0fb0*/  FFMA R14, R8, R14, R33 ;  /* 0x0000000e080e7223 */ /* 0x000fe20000000021 */
[----:B------:R-:W-:Y:S01]  /*0fc0*/  FSEL R28, R27, RZ, P0 ;  /* 0x000000ff1b1c7208 */ /* 0x000fe20000000000 */
[----:B0-----:R-:W-:Y:S01]  /*0fd0*/  FADD R13, R22, R9 ;  /* 0x00000009160d7221 */ /* 0x001fe20000000000 */
[----:B------:R-:W-:Y:S01]  /*0fe0*/  FSEL R24, R24, RZ, P2 ;  /* 0x000000ff18187208 */ /* 0x000fe20001000000 */
[----:B------:R-:W-:Y:S01]  /*0ff0*/  FMUL R27, R26, R26 ;  /* 0x0000001a1a1b7220 */ /* 0x000fe20000400000 */
[----:B------:R-:W-:-:S02]  /*1000*/  FADD R31, R15, -R14 ;  /* 0x8000000e0f1f7221 */ /* 0x000fc40000000000 */
[C---:B------:R-:W-:Y:S01]  /*1010*/  FSETP.GEU.AND P4, PT, |R13|.reuse, 1.175494350822287508e-38, PT ;  /* 0x008000000d00780b */ /* 0x040fe20003f8e200 */
[----:B------:R-:W-:Y:S01]  /*1020*/  FMUL R27, R12, R27 ;  /* 0x0000001b0c1b7220 */ /* 0x000fe20000400000 */
[----:B------:R-:W-:Y:S01]  /*1030*/  FSEL R33, R14, R33, P0 ;  /* 0x000000210e217208 */ /* 0x000fe20000000000 */
[----:B------:R-:W-:Y:S01]  /*1040*/  FFMA R26, R26, R24, R29 ;  /* 0x000000181a1a7223 */ /* 0x000fe2000000001d */
[----:B------:R-:W-:Y:S01]  /*1050*/  FSETP.NEU.AND P3, PT, R22, RZ, PT ;  /* 0x000000ff1600720b */ /* 0x000fe20003f6d000 */
[C---:B------:R-:W-:Y:S01]  /*1060*/  FMUL R12, R13.reuse, 0.25 ;  /* 0x3e8000000d0c7820 */ /* 0x040fe20000400000 */
[----:B------:R-:W-:Y:S01]  /*1070*/  FSETP.GT.AND P2, PT, |R13|, 8.50705917302346158658e+37, PT ;  /* 0x7e8000000d00780b */ /* 0x000fe20003f44200 */
[----:B------:R-:W-:Y:S01]  /*1080*/  FFMA R14, R8, R31, RZ ;  /* 0x0000001f080e7223 */ /* 0x000fe200000000ff */
[----:B------:R-:W-:Y:S01]  /*1090*/  FSEL R11, R11, RZ, P3 ;  /* 0x000000ff0b0b7208 */ /* 0x000fe20001800000 */
[----:B------:R-:W0:Y:S01]  /*10a0*/  SHFL.BFLY PT, R8, R13, 0x8, 0x1f ;  /* 0x0d001f000d087f89 */ /* 0x000e2200000e0000 */
[----:B------:R-:W-:Y:S01]  /*10b0*/  FADD R23, R28, R23 ;  /* 0x000000171c177221 */ /* 0x000fe20000000000 */
[----:B------:R-:W-:Y:S01]  /*10c0*/  FADD R33, R33, -R26 ;  /* 0x8000001a21217221 */ /* 0x000fe20000000000 */
[----:B------:R-:W-:-:S02]  /*10d0*/  FSEL R28, R12, R13, P2 ;  /* 0x0000000d0c1c7208 */ /* 0x000fc40001000000 */
[----:B------:R-:W-:Y:S01]  /*10e0*/  FFMA R23, R24, R27, R23 ;  /* 0x0000001b18177223 */ /* 0x000fe20000000017 */
[----:B------:R-:W-:Y:S01]  /*10f0*/  FSEL R14, R14, RZ, P0 ;  /* 0x000000ff0e0e7208 */ /* 0x000fe20000000000 */
[C---:B------:R-:W-:Y:S01]  /*1100*/  FFMA R12, R33.reuse, R11, R26 ;  /* 0x0000000b210c7223 */ /* 0x040fe2000000001a */
[----:B------:R-:W-:Y:S01]  /*1110*/  FMUL R33, R33, R33 ;  /* 0x0000002121217220 */ /* 0x000fe20000400000 */
[----:B------:R-:W-:Y:S02]  /*1120*/  @!P4 FMUL R28, R28, 16777216 ;  /* 0x4b8000001c1cc820 */ /* 0x000fe40000400000 */
[----:B------:R-:W-:Y:S01]  /*1130*/  FADD R14, R14, R23 ;  /* 0x000000170e0e7221 */ /* 0x000fe20000000000 */
[----:B------:R-:W-:Y:S01]  /*1140*/  FMUL R33, R16, R33 ;  /* 0x0000002110217220 */ /* 0x000fe20000400000 */
[----:B------:R-:W1:Y:S02]  /*1150*/  SHFL.BFLY PT, R23, R12, 0x10, 0x1f ;  /* 0x0e001f000c177f89 */ /* 0x000e6400000e0000 */
[----:B------:R-:W2:Y:S01]  /*1160*/  MUFU.RCP R28, R28 ;  /* 0x0000001c001c7308 */ /* 0x000ea20000001000 */
[----:B------:R-:W-:Y:S01]  /*1170*/  FFMA R33, R11, R33, R14 ;  /* 0x000000210b217223 */ /* 0x000fe2000000000e */
[----:B------:R-:W-:-:S04]  /*1180*/  @P2 FMUL R9, R9, 0.25 ;  /* 0x3e80000009092820 */ /* 0x000fc80000400000 */
[----:B------:R-:W3:Y:S01]  /*1190*/  SHFL.BFLY PT, R16, R33, 0x10, 0x1f ;  /* 0x0e001f0021107f89 */ /* 0x000ee200000e0000 */
[----:B------:R-:W-:Y:S01]  /*11a0*/  @!P4 FMUL R9, R9, 16777216 ;  /* 0x4b8000000909c820 */ /* 0x000fe20000400000 */
[C---:B0-----:R-:W-:Y:S01]  /*11b0*/  FADD R11, R13.reuse, R8 ;  /* 0x000000080d0b7221 */ /* 0x041fe20000000000 */
[----:B------:R-:W-:-:S04]  /*11c0*/  FSETP.NEU.AND P3, PT, R13, RZ, PT ;  /* 0x000000ff0d00720b */ /* 0x000fc80003f6d000 */
[C---:B------:R-:W-:Y:S01]  /*11d0*/  FSETP.GEU.AND P4, PT, |R11|.reuse, 1.175494350822287508e-38, PT ;  /* 0x008000000b00780b */ /* 0x040fe20003f8e200 */
[----:B--2---:R-:W-:Y:S01]  /*11e0*/  FMUL R9, R28, R9 ;  /* 0x000000091c097220 */ /* 0x004fe20000400000 */
[C---:B------:R-:W-:Y:S01]  /*11f0*/  FMUL R24, R11.reuse, 0.25 ;  /* 0x3e8000000b187820 */ /* 0x040fe20000400000 */
[----:B------:R-:W-:Y:S01]  /*1200*/  FSETP.GT.AND P2, PT, |R11|, 8.50705917302346158658e+37, PT ;  /* 0x7e8000000b00780b */ /* 0x000fe20003f44200 */
[----:B------:R-:W0:Y:S02]  /*1210*/  SHFL.BFLY PT, R14, R11, 0x4, 0x1f ;  /* 0x0c801f000b0e7f89 */ /* 0x000e2400000e0000 */
[----:B------:R-:W-:Y:S01]  /*1220*/  FSEL R9, R9, RZ, P3 ;  /* 0x000000ff09097208 */ /* 0x000fe20001800000 */
[----:B-1----:R-:W-:Y:S01]  /*1230*/  FADD R23, -R12, R23 ;  /* 0x000000170c177221 */ /* 0x002fe20000000100 */
[----:B------:R-:W-:-:S03]  /*1240*/  FSEL R24, R24, R11, P2 ;  /* 0x0000000b18187208 */ /* 0x000fc60001000000 */
[C---:B------:R-:W-:Y:S01]  /*1250*/  FMUL R27, R23.reuse, R23 ;  /* 0x00000017171b7220 */ /* 0x040fe20000400000 */
[----:B------:R-:W-:Y:S01]  /*1260*/  FFMA R12, R23, R9, R12 ;  /* 0x00000009170c7223 */ /* 0x000fe2000000000c */
[----:B------:R-:W-:Y:S02]  /*1270*/  @!P4 FMUL R24, R24, 16777216 ;  /* 0x4b8000001818c820 */ /* 0x000fe40000400000 */
[----:B------:R-:W-:Y:S01]  /*1280*/  FMUL R27, R22, R27 ;  /* 0x0000001b161b7220 */ /* 0x000fe20000400000 */
[----:B---3--:R-:W-:Y:S01]  /*1290*/  FADD R16, R33, R16 ;  /* 0x0000001021107221 */ /* 0x008fe20000000000 */
[----:B------:R-:W1:Y:S01]  /*12a0*/  SHFL.BFLY PT, R23, R12, 0x8, 0x1f ;  /* 0x0d001f000c177f89 */ /* 0x000e6200000e0000 */
[----:B------:R-:W2:Y:S02]  /*12b0*/  MUFU.RCP R29, R24 ;  /* 0x00000018001d7308 */ /* 0x000ea40000001000 */
[----:B------:R-:W-:Y:S01]  /*12c0*/  FFMA R16, R9, R27, R16 ;  /* 0x0000001b09107223 */ /* 0x000fe20000000010 */
[----:B------:R-:W-:-:S04]  /*12d0*/  @P2 FMUL R8, R8, 0.25 ;  /* 0x3e80000008082820 */ /* 0x000fc80000400000 */
[----:B------:R-:W3:Y:S01]  /*12e0*/  SHFL.BFLY PT, R27, R16, 0x8, 0x1f ;  /* 0x0d001f00101b7f89 */ /* 0x000ee200000e0000 */
[----:B------:R-:W-:Y:S01]  /*12f0*/  @!P4 FMUL R8, R8, 16777216 ;  /* 0x4b8000000808c820 */ /* 0x000fe20000400000 */
[C---:B0-----:R-:W-:Y:S01]  /*1300*/  FADD R9, R11.reuse, R14 ;  /* 0x0000000e0b097221 */ /* 0x041fe20000000000 */
[----:B------:R-:W-:-:S04]  /*1310*/  FSETP.NEU.AND P3, PT, R11, RZ, PT ;  /* 0x000000ff0b00720b */ /* 0x000fc80003f6d000 */
[----:B------:R-:W-:Y:S01]  /*1320*/  FSETP.GEU.AND P4, PT, |R9|, 1.175494350822287508e-38, PT ;  /* 0x008000000900780b */ /* 0x000fe20003f8e200 */
        /* <DEDUP_REMOVED lines=22> */
[----:B------:R-:W-:-:S04]  /*1490*/  FMUL R22, R13, 0.25 ;  /* 0x3e8000000d167820 */ /* 0x000fc80000400000 */
[----:B------:R-:W-:Y:S01]  /*14a0*/  FSEL R31, R31, RZ, P2 ;  /* 0x000000ff1f1f7208 */ /* 0x000fe20001000000 */
[----:B-1----:R-:W-:Y:S01]  /*14b0*/  FADD R23, -R12, R23 ;  /* 0x000000170c177221 */ /* 0x002fe20000000100 */
[----:B------:R-:W-:-:S03]  /*14c0*/  FSETP.GT.AND P2, PT, |R13|, 8.50705917302346158658e+37, PT ;  /* 0x7e8000000d00780b */ /* 0x000fc60003f44200 */
[C---:B------:R-:W-:Y:S01]  /*14d0*/  FMUL R14, R23.reuse, R23 ;  /* 0x00000017170e7220 */ /* 0x040fe20000400000 */
[----:B------:R-:W-:Y:S01]  /*14e0*/  FSEL R22, R22, R13, P2 ;  /* 0x0000000d16167208 */ /* 0x000fe20001000000 */
[----:B------:R-:W-:Y:S02]  /*14f0*/  FFMA R12, R23, R31, R12 ;  /* 0x0000001f170c7223 */ /* 0x000fe4000000000c */
[----:B------:R-:W-:Y:S01]  /*1500*/  FMUL R11, R11, R14 ;  /* 0x0000000e0b0b7220 */ /* 0x000fe20000400000 */
[----:B---3--:R-:W-:Y:S01]  /*1510*/  FADD R16, R16, R27 ;  /* 0x0000001b10107221 */ /* 0x008fe20000000000 */
[----:B------:R-:W-:Y:S01]  /*1520*/  @!P3 FMUL R22, R22, 16777216 ;  /* 0x4b8000001616b820 */ /* 0x000fe20000400000 */
[----:B------:R-:W0:Y:S02]  /*1530*/  SHFL.BFLY PT, R14, R13, 0x1, 0x1f ;  /* 0x0c201f000d0e7f89 */ /* 0x000e2400000e0000 */
[----:B------:R-:W-:Y:S02]  /*1540*/  FFMA R11, R31, R11, R16 ;  /* 0x0000000b1f0b7223 */ /* 0x000fe40000000010 */
[----:B------:R-:W1:Y:S01]  /*1550*/  SHFL.BFLY PT, R23, R12, 0x2, 0x1f ;  /* 0x0c401f000c177f89 */ /* 0x000e6200000e0000 */
[----:B------:R-:W2:Y:S03]  /*1560*/  MUFU.RCP R27, R22 ;  /* 0x00000016001b7308 */ /* 0x000ea60000001000 */
[----:B------:R-:W3:Y:S01]  /*1570*/  SHFL.BFLY PT, R16, R11, 0x2, 0x1f ;  /* 0x0c401f000b107f89 */ /* 0x000ee200000e0000 */
[----:B------:R-:W-:-:S04]  /*1580*/  @P2 FMUL R8, R8, 0.25 ;  /* 0x3e80000008082820 */ /* 0x000fc80000400000 */
[----:B------:R-:W-:Y:S01]  /*1590*/  @!P3 FMUL R8, R8, 16777216 ;  /* 0x4b8000000808b820 */ /* 0x000fe20000400000 */
[----:B------:R-:W-:-:S03]  /*15a0*/  FSETP.NEU.AND P2, PT, R13, RZ, PT ;  /* 0x000000ff0d00720b */ /* 0x000fc60003f4d000 */
[----:B--2---:R-:W-:Y:S01]  /*15b0*/  FMUL R27, R27, R8 ;  /* 0x000000081b1b7220 */ /* 0x004fe20000400000 */
[----:B0-----:R-:W-:-:S04]  /*15c0*/  FADD R8, R13, R14 ;  /* 0x0000000e0d087221 */ /* 0x001fc80000000000 */
[----:B------:R-:W-:Y:S01]  /*15d0*/  FSEL R27, R27, RZ, P2 ;  /* 0x000000ff1b1b7208 */ /* 0x000fe20001000000 */
[----:B-1----:R-:W-:Y:S01]  /*15e0*/  FADD R23, -R12, R23 ;  /* 0x000000170c177221 */ /* 0x002fe20000000100 */
[----:B------:R-:W-:-:S03]  /*15f0*/  FSETP.GEU.AND P3, PT, |R8|, 1.175494350822287508e-38, PT ;  /* 0x008000000800780b */ /* 0x000fc60003f6e200 */
[C---:B------:R-:W-:Y:S01]  /*1600*/  FMUL R24, R23.reuse, R23 ;  /* 0x0000001717187220 */ /* 0x040fe20000400000 */
[----:B------:R-:W-:Y:S01]  /*1610*/  FFMA R12, R23, R27, R12 ;  /* 0x0000001b170c7223 */ /* 0x000fe2000000000c */
[----:B---3--:R-:W-:Y:S01]  /*1620*/  FADD R16, R11, R16 ;  /* 0x000000100b107221 */ /* 0x008fe20000000000 */
[C---:B------:R-:W-:Y:S01]  /*1630*/  FMUL R11, R8.reuse, 0.25 ;  /* 0x3e800000080b7820 */ /* 0x040fe20000400000 */
[----:B------:R-:W-:Y:S01]  /*1640*/  FMUL R24, R9, R24 ;  /* 0x0000001809187220 */ /* 0x000fe20000400000 */
[----:B------:R-:W-:Y:S01]  /*1650*/  FSETP.GT.AND P2, PT, |R8|, 8.50705917302346158658e+37, PT ;  /* 0x7e8000000800780b */ /* 0x000fe20003f44200 */
[----:B------:R-:W0:Y:S02]  /*1660*/  SHFL.BFLY PT, R9, R12, 0x1, 0x1f ;  /* 0x0c201f000c097f89 */ /* 0x000e2400000e0000 */
[----:B------:R-:W-:Y:S01]  /*1670*/  FFMA R16, R27, R24, R16 ;  /* 0x000000181b107223 */ /* 0x000fe20000000010 */
[----:B------:R-:W-:-:S04]  /*1680*/  FSEL R22, R11, R8, P2 ;  /* 0x000000080b167208 */ /* 0x000fc80001000000 */
[----:B------:R-:W1:Y:S01]  /*1690*/  SHFL.BFLY PT, R11, R16, 0x1, 0x1f ;  /* 0x0c201f00100b7f89 */ /* 0x000e6200000e0000 */
[----:B------:R-:W-:-:S04]  /*16a0*/  @!P3 FMUL R22, R22, 16777216 ;  /* 0x4b8000001616b820 */ /* 0x000fc80000400000 */
[----:B------:R-:W2:Y:S01]  /*16b0*/  MUFU.RCP R23, R22 ;  /* 0x0000001600177308 */ /* 0x000ea20000001000 */
[----:B------:R-:W-:-:S04]  /*16c0*/  @P2 FMUL R14, R14, 0.25 ;  /* 0x3e8000000e0e2820 */ /* 0x000fc80000400000 */
[----:B------:R-:W-:Y:S01]  /*16d0*/  @!P3 FMUL R14, R14, 16777216 ;  /* 0x4b8000000e0eb820 */ /* 0x000fe20000400000 */
[----:B------:R-:W-:Y:S01]  /*16e0*/  FSETP.NEU.AND P2, PT, R8, RZ, PT ;  /* 0x000000ff0800720b */ /* 0x000fe20003f4d000 */
[----:B0-----:R-:W-:Y:S01]  /*16f0*/  FADD R9, -R12, R9 ;  /* 0x000000090c097221 */ /* 0x001fe20000000100 */
[----:B------:R-:W-:Y:S01]  /*1700*/  LOP3.LUT P4, RZ, R0, 0x1f, RZ, 0xc0, !PT ;  /* 0x0000001f00ff7812 */ /* 0x000fe2000788c0ff */
[----:B--2---:R-:W-:Y:S02]  /*1710*/  FMUL R23, R23, R14 ;  /* 0x0000000e17177220 */ /* 0x004fe40000400000 */
[----:B------:R-:W-:Y:S01]  /*1720*/  FMUL R26, R9, R9 ;  /* 0x00000009091a7220 */ /* 0x000fe20000400000 */
[----:B------:R-:W-:Y:S01]  /*1730*/  UMOV UR11, 0x2 ;  /* 0x00000002000b7882 */ /* 0x000fe20000000000 */
[----:B-1----:R-:W-:Y:S01]  /*1740*/  FADD R24, R16, R11 ;  /* 0x0000000b10187221 */ /* 0x002fe20000000000 */
[----:B------:R-:W-:Y:S01]  /*1750*/  IMAD.U32 R22, RZ, RZ, UR11 ;  /* 0x0000000bff167e24 */ /* 0x000fe2000f8e00ff */
[----:B------:R-:W-:Y:S01]  /*1760*/  FMUL R26, R13, R26 ;  /* 0x0000001a0d1a7220 */ /* 0x000fe20000400000 */
[----:B------:R-:W-:-:S02]  /*1770*/  FSEL R11, R23, RZ, P2 ;  /* 0x000000ff170b7208 */ /* 0x000fc40001000000 */
[----:B------:R-:W-:Y:S01]  /*1780*/  SHF.R.U32.HI R13, RZ, 0x3, R0 ;  /* 0x00000003ff0d7819 */ /* 0x000fe20000011600 */
[----:B------:R-:W-:Y:S01]  /*1790*/  IMAD.WIDE R22, R17, R22, c[0x0][0x1a0] ;  /* 0x0000680011167625 */ /* 0x000fe200078e0216 */
[----:B------:R-:W-:Y:S01]  /*17a0*/  F2FP.BF16.PACK_AB R14, R25, R36 ;  /* 0x00000024190e723e */ /* 0x000fe200000010ff */
[----:B------:R-:W-:Y:S01]  /*17b0*/  FFMA R12, R9, R11, R12 ;  /* 0x0000000b090c7223 */ /* 0x000fe2000000000c */
[----:B------:R-:W-:Y:S01]  /*17c0*/  F2FP.BF16.PACK_AB R15, R15, R10 ;  /* 0x0000000a0f0f723e */ /* 0x000fe200000010ff */
[----:B------:R-:W-:Y:S01]  /*17d0*/  FFMA R24, R11, R26, R24 ;  /* 0x0000001a0b187223 */ /* 0x000fe20000000018 */
[----:B------:R-:W-:-:S03]  /*17e0*/  LOP3.LUT R13, R13, 0x3c, RZ, 0xc0, !PT ;  /* 0x0000003c0d0d7812 */ /* 0x000fc600078ec0ff */
[----:B------:R-:W-:Y:S04]  /*17f0*/  @P0 STG.E.64 [R22.64], R14 ;  /* 0x0000000e16000986 */ /* 0x000fe8000c101b08 */
[----:B------:R-:W-:Y:S04]  /*1800*/  @!P4 STS [R13+0x80], R8 ;  /* 0x000080080d00c388 */ /* 0x000fe80000000800 */
[----:B------:R-:W-:Y:S04]  /*1810*/  @!P4 STS [R13], R12 ;  /* 0x0000000c0d00c388 */ /* 0x000fe80000000800 */
[----:B------:R-:W-:Y:S04]  /*1820*/  @!P4 STS [R13+0x40], R24 ;  /* 0x000040180d00c388 */ /* 0x000fe80000000800 */
[----:B------:R-:W-:Y:S01]  /*1830*/  BAR.SYNC.DEFER_BLOCKING 0x0 ;  /* 0x0000000000007b1d */ /* 0x000fe20000010000 */
[----:B------:R-:W-:-:S13]  /*1840*/  ISETP.GE.AND P3, PT, R0, 0x10, PT ;  /* 0x000000100000780c */ /* 0x000fda0003f66270 */
[----:B------:R-:W0:Y:S04]  /*1850*/  @!P3 LDS R5, [R0.X4+0x80] ;  /* 0x000080000005b984 */ /* 0x000e280000004800 */
[----:B------:R-:W1:Y:S04]  /*1860*/  @!P3 LDS R6, [R0.X4] ;  /* 0x000000000006b984 */ /* 0x000e680000004800 */
[----:B------:R-:W-:Y:S04]  /*1870*/  @!P3 LDS R7, [R0.X4+0x40] ;  /* 0x000040000007b984 */ /* 0x000fe80000004800 */
[----:B0-----:R-:W0:Y:S04]  /*1880*/  SHFL.BFLY PT, R16, R5, 0x8, 0x1f ;  /* 0x0d001f0005107f89 */ /* 0x001e2800000e0000 */
[----:B-1----:R-:W-:Y:S01]  /*1890*/  SHFL.BFLY PT, R11, R6, 0x8, 0x1f ;  /* 0x0d001f00060b7f89 */ /* 0x002fe200000e0000 */
[----:B0-----:R-:W-:-:S05]  /*18a0*/  FADD R9, R5, R16 ;  /* 0x0000001005097221 */ /* 0x001fca0000000000 */
[C---:B------:R-:W-:Y:S01]  /*18b0*/  FSETP.GEU.AND P5, PT, |R9|.reuse, 1.175494350822287508e-38, PT ;  /* 0x008000000900780b */ /* 0x040fe20003fae200 */
[C---:B------:R-:W-:Y:S01]  /*18c0*/  FMUL R8, R9.reuse, 0.25 ;  /* 0x3e80000009087820 */ /* 0x040fe20000400000 */
[----:B------:R-:W0:Y:S01]  /*18d0*/  SHFL.BFLY PT, R10, R9, 0x4, 0x1f ;  /* 0x0c801f00090a7f89 */ /* 0x000e2200000e0000 */
[----:B------:R-:W-:-:S04]  /*18e0*/  FSETP.GT.AND P2, PT, |R9|, 8.50705917302346158658e+37, PT ;  /* 0x7e8000000900780b */ /* 0x000fc80003f44200 */
[----:B------:R-:W-:-:S06]  /*18f0*/  FSEL R14, R8, R9, P2 ;  /* 0x00000009080e7208 */ /* 0x000fcc0001000000 */
[----:B------:R-:W-:-:S04]  /*1900*/  @!P5 FMUL R14, R14, 16777216 ;  /* 0x4b8000000e0ed820 */ /* 0x000fc80000400000 */
[----:B------:R-:W1:Y:S01]  /*1910*/  MUFU.RCP R13, R14 ;  /* 0x0000000e000d7308 */ /* 0x000e620000001000 */
[----:B------:R-:W2:Y:S01]  /*1920*/  SHFL.BFLY PT, R12, R7, 0x8, 0x1f ;  /* 0x0d001f00070c7f89 */ /* 0x000ea200000e0000 */
[----:B------:R-:W-:-:S04]  /*1930*/  @P2 FMUL R16, R16, 0.25 ;  /* 0x3e80000010102820 */ /* 0x000fc80000400000 */
[----:B------:R-:W-:Y:S01]  /*1940*/  @!P5 FMUL R16, R16, 16777216 ;  /* 0x4b8000001010d820 */ /* 0x000fe20000400000 */
[C---:B0-----:R-:W-:Y:S01]  /*1950*/  FADD R8, R9.reuse, R10 ;  /* 0x0000000a09087221 */ /* 0x041fe20000000000 */
[----:B------:R-:W-:-:S04]  /*1960*/  FSETP.NEU.AND P5, PT, R9, RZ, PT ;  /* 0x000000ff0900720b */ /* 0x000fc80003fad000 */
[C---:B------:R-:W-:Y:S01]  /*1970*/  FSETP.GEU.AND P6, PT, |R8|.reuse, 1.175494350822287508e-38, PT ;  /* 0x008000000800780b */ /* 0x040fe20003fce200 */
[----:B-1----:R-:W-:Y:S01]  /*1980*/  FMUL R16, R13, R16 ;  /* 0x000000100d107220 */ /* 0x002fe20000400000 */
[C---:B------:R-:W-:Y:S01]  /*1990*/  FMUL R15, R8.reuse, 0.25 ;  /* 0x3e800000080f7820 */ /* 0x040fe20000400000 */
[----:B------:R-:W-:Y:S01]  /*19a0*/  FSETP.GT.AND P2, PT, |R8|, 8.50705917302346158658e+37, PT ;  /* 0x7e8000000800780b */ /* 0x000fe20003f44200 */
[----:B------:R-:W-:Y:S02]  /*19b0*/  FADD R13, -R6, R11 ;  /* 0x0000000b060d7221 */ /* 0x000fe40000000100 */
[----:B------:R-:W-:Y:S01]  /*19c0*/  FSEL R16, R16, RZ, P5 ;  /* 0x000000ff10107208 */ /* 0x000fe20002800000 */
[----:B------:R-:W0:Y:S01]  /*19d0*/  SHFL.BFLY PT, R11, R8, 0x2, 0x1f ;  /* 0x0c401f00080b7f89 */ /* 0x000e2200000e0000 */
[----:B------:R-:W-:Y:S01]  /*19e0*/  FSEL R15, R15, R8, P2 ;  /* 0x000000080f0f7208 */ /* 0x000fe20001000000 */
[C---:B------:R-:W-:Y:S02]  /*19f0*/  FMUL R14, R13.reuse, R13 ;  /* 0x0000000d0d0e7220 */ /* 0x040fe40000400000 */
[----:B------:R-:W-:-:S02]  /*1a00*/  FFMA R13, R13, R16, R6 ;  /* 0x000000100d0d7223 */ /* 0x000fc40000000006 */
[----:B------:R-:W-:Y:S01]  /*1a10*/  @!P6 FMUL R15, R15, 16777216 ;  /* 0x4b8000000f0fe820 */ /* 0x000fe20000400000 */
[----:B--2---:R-:W-:Y:S01]  /*1a20*/  FADD R7, R7, R12 ;  /* 0x0000000c07077221 */ /* 0x004fe20000000000 */
[----:B------:R-:W-:Y:S01]  /*1a30*/  FMUL R14, R5, R14 ;  /* 0x0000000e050e7220 */ /* 0x000fe20000400000 */
[----:B------:R-:W1:Y:S03]  /*1a40*/  SHFL.BFLY PT, R6, R13, 0x4, 0x1f ;  /* 0x0c801f000d067f89 */ /* 0x000e6600000e0000 */
[----:B------:R-:W-:Y:S01]  /*1a50*/  FFMA R7, R16, R14, R7 ;  /* 0x0000000e10077223 */ /* 0x000fe20000000007 */
[----:B------:R-:W2:Y:S01]  /*1a60*/  MUFU.RCP R15, R15 ;  /* 0x0000000f000f7308 */ /* 0x000ea20000001000 */
[----:B------:R-:W-:-:S03]  /*1a70*/  @P2 FMUL R10, R10, 0.25 ;  /* 0x3e8000000a0a2820 */ /* 0x000fc60000400000 */
[----:B------:R-:W3:Y:S01]  /*1a80*/  SHFL.BFLY PT, R12, R7, 0x4, 0x1f ;  /* 0x0c801f00070c7f89 */ /* 0x000ee200000e0000 */
[----:B------:R-:W-:Y:S01]  /*1a90*/  @!P6 FMUL R10, R10, 16777216 ;  /* 0x4b8000000a0ae820 */ /* 0x000fe20000400000 */
[C---:B------:R-:W-:Y:S01]  /*1aa0*/  FSETP.NEU.AND P5, PT, R8.reuse, RZ, PT ;  /* 0x000000ff0800720b */ /* 0x040fe20003fad000 */
[----:B0-----:R-:W-:Y:S02]  /*1ab0*/  FADD R5, R8, R11 ;  /* 0x0000000b08057221 */ /* 0x001fe40000000000 */
[----:B--2---:R-:W-:-:S03]  /*1ac0*/  FMUL R14, R15, R10 ;  /* 0x0000000a0f0e7220 */ /* 0x004fc60000400000 */
[C---:B------:R-:W-:Y:S01]  /*1ad0*/  FSETP.GEU.AND P6, PT, |R5|.reuse, 1.175494350822287508e-38, PT ;  /* 0x008000000500780b */ /* 0x040fe20003fce200 */
[C---:B------:R-:W-:Y:S01]  /*1ae0*/  FMUL R16, R5.reuse, 0.25 ;  /* 0x3e80000005107820 */ /* 0x040fe20000400000 */
[----:B------:R-:W-:Y:S01]  /*1af0*/  FSETP.GT.AND P2, PT, |R5|, 8.50705917302346158658e+37, PT ;  /* 0x7e8000000500780b */ /* 0x000fe20003f44200 */
[----:B-1----:R-:W-:Y:S01]  /*1b00*/  FADD R10, -R13, R6 ;  /* 0x000000060d0a7221 */ /* 0x002fe20000000100 */
[----:B------:R-:W-:Y:S02]  /*1b10*/  FSEL R14, R14, RZ, P5 ;  /* 0x000000ff0e0e7208 */ /* 0x000fe40002800000 */
[----:B------:R-:W-:Y:S01]  /*1b20*/  FSEL R15, R16, R5, P2 ;  /* 0x00000005100f7208 */ /* 0x000fe20001000000 */
[C---:B------:R-:W-:Y:S02]  /*1b30*/  FMUL R16, R10.reuse, R10 ;  /* 0x0000000a0a107220 */ /* 0x040fe40000400000 */
[----:B------:R-:W-:Y:S01]  /*1b40*/  FFMA R10, R10, R14, R13 ;  /* 0x0000000e0a0a7223 */ /* 0x000fe2000000000d */
[----:B------:R-:W0:Y:S01]  /*1b50*/  SHFL.BFLY PT, R6, R5, 0x1, 0x1f ;  /* 0x0c201f0005067f89 */ /* 0x000e2200000e0000 */
[----:B---3--:R-:W-:Y:S01]  /*1b60*/  FADD R7, R7, R12 ;  /* 0x0000000c07077221 */ /* 0x008fe20000000000 */
[----:B------:R-:W-:Y:S01]  /*1b70*/  FMUL R16, R9, R16 ;  /* 0x0000001009107220 */ /* 0x000fe20000400000 */
[----:B------:R-:W-:Y:S01]  /*1b80*/  @!P6 FMUL R15, R15, 16777216 ;  /* 0x4b8000000f0fe820 */ /* 0x000fe20000400000 */
[----:B------:R-:W1:Y:S02]  /*1b90*/  SHFL.BFLY PT, R9, R10, 0x2, 0x1f ;  /* 0x0c401f000a097f89 */ /* 0x000e6400000e0000 */
[----:B------:R-:W-:-:S02]  /*1ba0*/  FFMA R7, R14, R16, R7 ;  /* 0x000000100e077223 */ /* 0x000fc40000000007 */
[----:B------:R-:W2:Y:S01]  /*1bb0*/  MUFU.RCP R14, R15 ;  /* 0x0000000f000e7308 */ /* 0x000ea20000001000 */
[----:B------:R-:W-:Y:S02]  /*1bc0*/  @P2 FMUL R11, R11, 0.25 ;  /* 0x3e8000000b0b2820 */ /* 0x000fe40000400000 */
[----:B------:R-:W3:Y:S02]  /*1bd0*/  SHFL.BFLY PT, R12, R7, 0x2, 0x1f ;  /* 0x0c401f00070c7f89 */ /* 0x000ee400000e0000 */
[----:B------:R-:W-:Y:S01]  /*1be0*/  @!P6 FMUL R11, R11, 16777216 ;  /* 0x4b8000000b0be820 */ /* 0x000fe20000400000 */
[----:B------:R-:W-:-:S03]  /*1bf0*/  FSETP.NEU.AND P2, PT, R5, RZ, PT ;  /* 0x000000ff0500720b */ /* 0x000fc60003f4d000 */
[----:B--2---:R-:W-:Y:S01]  /*1c00*/  FMUL R14, R14, R11 ;  /* 0x0000000b0e0e7220 */ /* 0x004fe20000400000 */
[----:B0-----:R-:W-:Y:S01]  /*1c10*/  FADD R13, R5, R6 ;  /* 0x00000006050d7221 */ /* 0x001fe20000000000 */
[----:B-1----:R-:W-:-:S03]  /*1c20*/  FADD R9, -R10, R9 ;  /* 0x000000090a097221 */ /* 0x002fc60000000100 */
[----:B------:R-:W-:Y:S02]  /*1c30*/  FSEL R14, R14, RZ, P2 ;  /* 0x000000ff0e0e7208 */ /* 0x000fe40001000000 */
[----:B------:R-:W-:Y:S01]  /*1c40*/  FSETP.GEU.AND P5, PT, |R13|, 1.175494350822287508e-38, PT ;  /* 0x008000000d00780b */ /* 0x000fe20003fae200 */
[----:B------:R-:W-:Y:S01]  /*1c50*/  FMUL R11, R9, R9 ;  /* 0x00000009090b7220 */ /* 0x000fe20000400000 */
[----:B------:R-:W-:Y:S01]  /*1c60*/  FMUL R16, R13, 0.25 ;  /* 0x3e8000000d107820 */ /* 0x000fe20000400000 */
[----:B------:R-:W-:Y:S01]  /*1c70*/  FFMA R9, R9, R14, R10 ;  /* 0x0000000e09097223 */ /* 0x000fe2000000000a */
[----:B------:R-:W-:Y:S01]  /*1c80*/  FSETP.GT.AND P2, PT, |R13|, 8.50705917302346158658e+37, PT ;  /* 0x7e8000000d00780b */ /* 0x000fe20003f44200 */
[----:B---3--:R-:W-:Y:S01]  /*1c90*/  FADD R7, R7, R12 ;  /* 0x0000000c07077221 */ /* 0x008fe20000000000 */
[----:B------:R-:W-:Y:S02]  /*1ca0*/  FMUL R11, R8, R11 ;  /* 0x0000000b080b7220 */ /* 0x000fe40000400000 */
[----:B------:R-:W0:Y:S01]  /*1cb0*/  SHFL.BFLY PT, R8, R9, 0x1, 0x1f ;  /* 0x0c201f0009087f89 */ /* 0x000e2200000e0000 */
[----:B------:R-:W-:Y:S01]  /*1cc0*/  FSEL R16, R16, R13, P2 ;  /* 0x0000000d10107208 */ /* 0x000fe20001000000 */
[----:B------:R-:W-:-:S04]  /*1cd0*/  FFMA R7, R14, R11, R7 ;  /* 0x0000000b0e077223 */ /* 0x000fc80000000007 */
[----:B------:R-:W-:Y:S01]  /*1ce0*/  @!P5 FMUL R16, R16, 16777216 ;  /* 0x4b8000001010d820 */ /* 0x000fe20000400000 */
[----:B------:R-:W1:Y:S03]  /*1cf0*/  SHFL.BFLY PT, R10, R7, 0x1, 0x1f ;  /* 0x0c201f00070a7f89 */ /* 0x000e6600000e0000 */
[----:B------:R-:W2:Y:S01]  /*1d00*/  MUFU.RCP R11, R16 ;  /* 0x00000010000b7308 */ /* 0x000ea20000001000 */
[----:B------:R-:W-:Y:S01]  /*1d10*/  @P2 FMUL R6, R6, 0.25 ;  /* 0x3e80000006062820 */ /* 0x000fe20000400000 */
[----:B------:R-:W-:-:S03]  /*1d20*/  LOP3.LUT P2, RZ, R0, 0xf, RZ, 0xc0, !PT ;  /* 0x0000000f00ff7812 */ /* 0x000fc6000784c0ff */
[----:B------:R-:W-:Y:S01]  /*1d30*/  @!P5 FMUL R6, R6, 16777216 ;  /* 0x4b8000000606d820 */ /* 0x000fe20000400000 */
[----:B------:R-:W-:Y:S02]  /*1d40*/  FSETP.NEU.AND P5, PT, R13, RZ, PT ;  /* 0x000000ff0d00720b */ /* 0x000fe40003fad000 */
[----:B------:R-:W-:Y:S01]  /*1d50*/  ISETP.LT.AND P2, PT, R0, 0x10, !P2 ;  /* 0x000000100000780c */ /* 0x000fe20005741270 */
[----:B0-----:R-:W-:Y:S01]  /*1d60*/  FADD R8, -R9, R8 ;  /* 0x0000000809087221 */ /* 0x001fe20000000100 */
[----:B--2---:R-:W-:-:S03]  /*1d70*/  FMUL R11, R11, R6 ;  /* 0x000000060b0b7220 */ /* 0x004fc60000400000 */
[----:B------:R-:W-:Y:S02]  /*1d80*/  FMUL R6, R8, R8 ;  /* 0x0000000808067220 */ /* 0x000fe40000400000 */
[----:B------:R-:W-:Y:S01]  /*1d90*/  FSEL R11, R11, RZ, P5 ;  /* 0x000000ff0b0b7208 */ /* 0x000fe20002800000 */
[----:B-1----:R-:W-:Y:S01]  /*1da0*/  FADD R10, R7, R10 ;  /* 0x0000000a070a7221 */ /* 0x002fe20000000000 */
[----:B------:R-:W-:-:S03]  /*1db0*/  FMUL R6, R5, R6 ;  /* 0x0000000605067220 */ /* 0x000fc60000400000 */
[----:B------:R-:W-:Y:S01]  /*1dc0*/  FFMA R5, R8, R11, R9 ;  /* 0x0000000b08057223 */ /* 0x000fe20000000009 */
[----:B------:R-:W-:Y:S01]  /*1dd0*/  FFMA R31, R11, R6, R10 ;  /* 0x000000060b1f7223 */ /* 0x000fe2000000000a */
[----:B------:R0:W-:Y:S04]  /*1de0*/  @P2 STS [R0.X4+0x80], R13 ;  /* 0x0000800d00002388 */ /* 0x0001e80000004800 */
[----:B------:R-:W-:Y:S04]  /*1df0*/  @P2 STS [R0.X4], R5 ;  /* 0x0000000500002388 */ /* 0x000fe80000004800 */
[----:B------:R-:W-:Y:S04]  /*1e00*/  @P2 STS [R0.X4+0x40], R31 ;  /* 0x0000401f00002388 */ /* 0x000fe80000004800 */
[----:B------:R-:W-:Y:S01]  /*1e10*/  BAR.SYNC.DEFER_BLOCKING 0x0 ;  /* 0x0000000000007b1d */ /* 0x000fe20000010000 */
[----:B------:R-:W-:Y:S01]  /*1e20*/  PLOP3.LUT P5, PT, PT, PT, UP0, 0x80, 0x0 ;  /* 0x000000000000781c */ /* 0x000fe20003faf008 */
[----:B------:R-:W-:Y:S01]  /*1e30*/  IMAD.U32 R29, RZ, RZ, UR11 ;  /* 0x0000000bff1d7e24 */ /* 0x000fe2000f8e00ff */
[----:B------:R-:W-:-:S03]  /*1e40*/  CS2R R24, SRZ ;  /* 0x0000000000187805 */ /* 0x000fc6000001ff00 */
[----:B------:R-:W-:Y:S01]  /*1e50*/  IMAD.WIDE R28, R2, R29, c[0x0][0x1a0] ;  /* 0x00006800021c7625 */ /* 0x000fe200078e021d */
[----:B------:R-:W2:Y:S04]  /*1e60*/  LDG.E.EL.64 R26, [R18.64+0x6000] ;  /* 0x00600008121a7981 */ /* 0x000ea8000c2e1b00 */
[----:B------:R-:W3:Y:S04]  /*1e70*/  LDG.E.EL.64 R6, [R18.64+0x4800] ;  /* 0x0048000812067981 */ /* 0x000ee8000c2e1b00 */
[----:B------:R1:W4:Y:S04]  /*1e80*/  @!P5 LDG.E.EF.64 R24, [R28.64] ;  /* 0x000000081c18d981 */ /* 0x000328000c0e1b00 */
[----:B0-----:R-:W5:Y:S04]  /*1e90*/  LDG.E.EL.128 R12, [R20.64+0x9000] ;  /* 0x00900008140c7981 */ /* 0x001f68000c2e1d00 */
[----:B------:R-:W5:Y:S04]  /*1ea0*/  LDG.E.EL.128 R8, [R20.64+0xc000] ;  /* 0x00c0000814087981 */ /* 0x000f68000c2e1d00 */
[----:B------:R-:W0:Y:S04]  /*1eb0*/  LDS R16, [0x40] ;  /* 0x00004000ff107984 */ /* 0x000e280000000800 */
[----:B------:R-:W1:Y:S01]  /*1ec0*/  LDS R5, [RZ] ;  /* 0x00000000ff057984 */ /* 0x000e620000000800 */
[----:B------:R-:W-:Y:S01]  /*1ed0*/  IMAD.MOV.U32 R35, RZ, RZ, 0x39aaaaab ;  /* 0x39aaaaabff237424 */ /* 0x000fe200078e00ff */
[----:B------:R-:W-:-:S03]  /*1ee0*/  PLOP3.LUT P5, PT, PT, PT, UP0, 0x80, 0x0 ;  /* 0x000000000000781c */ /* 0x000fc60003faf008 */
[----:B0-----:R-:W-:-:S06]  /*1ef0*/  FFMA R16, R16, R35, 9.9999999747524270788e-07 ;  /* 0x358637bd10107423 */ /* 0x001fcc0000000023 */
[----:B------:R-:W0:Y:S01]  /*1f00*/  MUFU.RSQ R16, R16 ;  /* 0x0000001000107308 */ /* 0x000e220000001400 */
[C---:B--2---:R-:W-:Y:S01]  /*1f10*/  PRMT R30, R26.reuse, 0x7632, R30 ;  /* 0x000076321a1e7816 */ /* 0x044fe2000000001e */
[----:B------:R-:W-:Y:S02]  /*1f20*/  IMAD.U32 R31, R26, 0x10000, RZ ;  /* 0x000100001a1f7824 */ /* 0x000fe400078e00ff */
[C---:B------:R-:W-:Y:S01]  /*1f30*/  IMAD.U32 R33, R27.reuse, 0x10000, RZ ;  /* 0x000100001b217824 */ /* 0x040fe200078e00ff */
[----:B---3--:R-:W-:Y:S02]  /*1f40*/  PRMT R26, R6, 0x7632, R26 ;  /* 0x00007632061a7816 */ /* 0x008fe4000000001a */
[----:B------:R-:W-:Y:S01]  /*1f50*/  PRMT R27, R27, 0x7632, R27 ;  /* 0x000076321b1b7816 */ /* 0x000fe2000000001b */
[----:B-1----:R-:W-:Y:S01]  /*1f60*/  IMAD.U32 R29, R7, 0x10000, RZ ;  /* 0x00010000071d7824 */ /* 0x002fe200078e00ff */
[----:B----4-:R-:W-:Y:S01]  /*1f70*/  PRMT R7, R25, 0x7632, R7 ;  /* 0x0000763219077816 */ /* 0x010fe20000000007 */
[----:B------:R-:W-:-:S02]  /*1f80*/  IMAD.U32 R26, R26, 0x10000, RZ ;  /* 0x000100001a1a7824 */ /* 0x000fc400078e00ff */
[----:B------:R-:W-:Y:S02]  /*1f90*/  IMAD.U32 R30, R30, 0x10000, RZ ;  /* 0x000100001e1e7824 */ /* 0x000fe400078e00ff */
[----:B------:R-:W-:Y:S02]  /*1fa0*/  IMAD.U32 R28, R27, 0x10000, RZ ;  /* 0x000100001b1c7824 */ /* 0x000fe400078e00ff */
[----:B------:R-:W-:Y:S01]  /*1fb0*/  IMAD.U32 R27, R6, 0x10000, RZ ;  /* 0x00010000061b7824 */ /* 0x000fe200078e00ff */
[----:B-----5:R-:W-:Y:S01]  /*1fc0*/  FADD R13, R13, R26 ;  /* 0x0000001a0d0d7221 */ /* 0x020fe20000000000 */
[----:B------:R-:W-:Y:S01]  /*1fd0*/  IMAD.U32 R6, R24, 0x10000, RZ ;  /* 0x0001000018067824 */ /* 0x000fe200078e00ff */
[----:B------:R-:W-:Y:S01]  /*1fe0*/  FADD R9, R9, R30 ;  /* 0x0000001e09097221 */ /* 0x000fe20000000000 */
[----:B------:R-:W-:Y:S01]  /*1ff0*/  IMAD.U32 R26, R25, 0x10000, RZ ;  /* 0x00010000191a7824 */ /* 0x000fe200078e00ff */
[C---:B------:R-:W-:Y:S01]  /*2000*/  PRMT R25, R7.reuse, 0x7632, R25 ;  /* 0x0000763207197816 */ /* 0x040fe20000000019 */
[----:B------:R-:W-:Y:S01]  /*2010*/  IMAD.U32 R30, R7, 0x10000, RZ ;  /* 0x00010000071e7824 */ /* 0x000fe200078e00ff */
[----:B------:R-:W-:Y:S01]  /*2020*/  FADD R8, R8, R31 ;  /* 0x0000001f08087221 */ /* 0x000fe20000000000 */
[----:B------:R-:W-:Y:S01]  /*2030*/  PRMT R24, R24, 0x7632, R24 ;  /* 0x0000763218187816 */ /* 0x000fe20000000018 */
[----:B------:R-:W-:Y:S01]  /*2040*/  FADD R7, -R5, R6 ;  /* 0x0000000605077221 */ /* 0x000fe20000000100 */
[----:B------:R-:W-:Y:S01]  /*2050*/  FADD R12, R12, R27 ;  /* 0x0000001b0c0c7221 */ /* 0x000fe20000000000 */
[----:B------:R-:W-:Y:S01]  /*2060*/  IMAD.U32 R6, R25, 0x10000, RZ ;  /* 0x0001000019067824 */ /* 0x000fe200078e00ff */
[----:B------:R-:W-:Y:S01]  /*2070*/  FADD R8, R8, 1 ;  /* 0x3f80000008087421 */ /* 0x000fe20000000000 */
[----:B0-----:R-:W-:Y:S01]  /*2080*/  FMUL R7, R16, R7 ;  /* 0x0000000710077220 */ /* 0x001fe20000400000 */
[----:B------:R-:W-:Y:S01]  /*2090*/  IMAD.U32 R24, R24, 0x10000, RZ ;  /* 0x0001000018187824 */ /* 0x000fe200078e00ff */
[----:B------:R-:W-:Y:S01]  /*20a0*/  FADD R11, R11, R28 ;  /* 0x0000001c0b0b7221 */ /* 0x000fe20000000000 */
[----:B------:R-:W-:Y:S01]  /*20b0*/  FADD R27, -R5, R26 ;  /* 0x0000001a051b7221 */ /* 0x000fe20000000100 */
[----:B------:R-:W-:Y:S01]  /*20c0*/  FADD R26, R15, R6 ;  /* 0x000000060f1a7221 */ /* 0x000fe20000000000 */
[----:B------:R-:W-:Y:S01]  /*20d0*/  FFMA R28, R7, R8, R12 ;  /* 0x00000008071c7223 */ /* 0x000fe2000000000c */
[----:B------:R-:W-:Y:S01]  /*20e0*/  FADD R10, R10, R33 ;  /* 0x000000210a0a7221 */ /* 0x000fe20000000000 */
[C---:B------:R-:W-:Y:S01]  /*20f0*/  FADD R15, -R5.reuse, R30 ;  /* 0x0000001e050f7221 */ /* 0x040fe20000000100 */
[----:B------:R-:W-:Y:S01]  /*2100*/  FADD R7, -R5, R24 ;  /* 0x0000001805077221 */ /* 0x000fe20000000100 */
[----:B------:R-:W-:Y:S01]  /*2110*/  FADD R14, R14, R29 ;  /* 0x0000001d0e0e7221 */ /* 0x000fe20000000000 */
[----:B------:R-:W-:Y:S01]  /*2120*/  FADD R10, R10, 1 ;  /* 0x3f8000000a0a7421 */ /* 0x000fe20000000000 */
[C---:B------:R-:W-:Y:S01]  /*2130*/  FMUL R27, R16.reuse, R27 ;  /* 0x0000001b101b7220 */ /* 0x040fe20000400000 */
[----:B------:R-:W-:Y:S01]  /*2140*/  FADD R9, R9, 1 ;  /* 0x3f80000009097421 */ /* 0x000fe20000000000 */
[----:B------:R-:W-:Y:S01]  /*2150*/  FADD R30, R11, 1 ;  /* 0x3f8000000b1e7421 */ /* 0x000fe20000000000 */
[C---:B------:R-:W-:Y:S01]  /*2160*/  FMUL R15, R16.reuse, R15 ;  /* 0x0000000f100f7220 */ /* 0x040fe20000400000 */
[----:B------:R-:W-:Y:S01]  /*2170*/  FMUL R6, R16, R7 ;  /* 0x0000000710067220 */ /* 0x000fe20000400000 */
[----:B------:R-:W-:Y:S01]  /*2180*/  FFMA R29, R27, R10, R14 ;  /* 0x0000000a1b1d7223 */ /* 0x000fe2000000000e */
[----:B------:R-:W-:Y:S01]  /*2190*/  IMAD.U32 R7, RZ, RZ, UR11 ;  /* 0x0000000bff077e24 */ /* 0x000fe2000f8e00ff */
[----:B------:R-:W-:Y:S01]  /*21a0*/  FFMA R30, R15, R30, R26 ;  /* 0x0000001e0f1e7223 */ /* 0x000fe2000000001a */
[----:B------:R-:W-:-:S02]  /*21b0*/  FFMA R31, R6, R9, R13 ;  /* 0x00000009061f7223 */ /* 0x000fc4000000000d */
[----:B------:R-:W-:Y:S02]  /*21c0*/  IMAD.WIDE R12, R2, R7, c[0x0][0x1a8] ;  /* 0x00006a00020c7625 */ /* 0x000fe400078e0207 */
[----:B------:R-:W-:Y:S01]  /*21d0*/  F2FP.BF16.PACK_AB R15, R30, R29 ;  /* 0x0000001d1e0f723e */ /* 0x000fe200000010ff */
[----:B------:R-:W-:Y:S01]  /*21e0*/  CS2R R6, SRZ ;  /* 0x0000000000067805 */ /* 0x000fe2000001ff00 */
[----:B------:R-:W-:Y:S01]  /*21f0*/  F2FP.BF16.PACK_AB R14, R31, R28 ;  /* 0x0000001c1f0e723e */ /* 0x000fe200000010ff */
[----:B------:R-:W-:-:S04]  /*2200*/  CS2R R24, SRZ ;  /* 0x0000000000187805 */ /* 0x000fc8000001ff00 */
[----:B------:R0:W-:Y:S04]  /*2210*/  @!P5 STG.E.64 [R12.64], R14 ;  /* 0x0000000e0c00d986 */ /* 0x0001e8000c101b08 */
[----:B------:R-:W2:Y:S01]  /*2220*/  @P0 LDG.E.EF.64 R6, [R22.64] ;  /* 0x0000000816060981 */ /* 0x000ea2000c0e1b00 */
[----:B------:R-:W-:Y:S01]  /*2230*/  CS2R R26, SRZ ;  /* 0x00000000001a7805 */ /* 0x000fe2000001ff00 */
[----:B------:R-:W-:Y:S02]  /*2240*/  CS2R R8, SRZ ;  /* 0x0000000000087805 */ /* 0x000fe4000001ff00 */
[----:B------:R2:W3:Y:S01]  /*2250*/  @!P1 LDG.E.EL.64 R24, [R18.64+0x7000] ;  /* 0x0070000812189981 */ /* 0x0004e2000c2e1b00 */
[----:B------:R-:W-:-:S03]  /*2260*/  CS2R R10, SRZ ;  /* 0x00000000000a7805 */ /* 0x000fc6000001ff00 */
[----:B------:R2:W4:Y:S01]  /*2270*/  @!P1 LDG.E.EL.64 R26, [R18.64+0x5800] ;  /* 0x00580008121a9981 */ /* 0x000522000c2e1b00 */
[----:B0-----:R-:W-:Y:S01]  /*2280*/  CS2R R12, SRZ ;  /* 0x00000000000c7805 */ /* 0x001fe2000001ff00 */
[----:B------:R-:W-:Y:S02]  /*2290*/  CS2R R14, SRZ ;  /* 0x00000000000e7805 */ /* 0x000fe4000001ff00 */
[----:B------:R0:W5:Y:S04]  /*22a0*/  @!P1 LDG.E.EL.128 R8, [R20.64+0xe000] ;  /* 0x00e0000814089981 */ /* 0x000168000c2e1d00 */
[----:B------:R0:W5:Y:S01]  /*22b0*/  @!P1 LDG.E.EL.128 R12, [R20.64+0xb000] ;  /* 0x00b00008140c9981 */ /* 0x000162000c2e1d00 */
[----:B------:R-:W-:Y:S02]  /*22c0*/  PLOP3.LUT P5, PT, PT, PT, UP0, 0x40, 0x0 ;  /* 0x000000000000781c */ /* 0x000fe40003fae808 */
[----:B------:R-:W-:-:S02]  /*22d0*/  PLOP3.LUT P1, PT, PT, PT, UP0, 0x40, 0x0 ;  /* 0x000000000000781c */ /* 0x000fc40003f2e808 */
[C---:B--2---:R-:W-:Y:S01]  /*22e0*/  PRMT R18, R6.reuse, 0x7632, R18 ;  /* 0x0000763206127816 */ /* 0x044fe20000000012 */
[----:B------:R-:W-:Y:S01]  /*22f0*/  IMAD.U32 R6, R6, 0x10000, RZ ;  /* 0x0001000006067824 */ /* 0x000fe200078e00ff */
[----:B------:R-:W-:-:S03]  /*2300*/  PRMT R19, R7, 0x7632, R19 ;  /* 0x0000763207137816 */ /* 0x000fc60000000013 */
[----:B------:R-:W-:Y:S01]  /*2310*/  IMAD.U32 R18, R18, 0x10000, RZ ;  /* 0x0001000012127824 */ /* 0x000fe200078e00ff */
[--C-:B------:R-:W-:Y:S01]  /*2320*/  FADD R23, -R5, R6.reuse ;  /* 0x0000000605177221 */ /* 0x100fe20000000100 */
[----:B---3--:R-:W-:Y:S01]  /*2330*/  PRMT R6, R24, 0x7632, R6 ;  /* 0x0000763218067816 */ /* 0x008fe20000000006 */
[----:B------:R-:W-:Y:S01]  /*2340*/  IMAD.U32 R32, R19, 0x10000, RZ ;  /* 0x0001000013207824 */ /* 0x000fe200078e00ff */
[--C-:B------:R-:W-:Y:S01]  /*2350*/  FADD R19, -R5, R18.reuse ;  /* 0x0000001205137221 */ /* 0x100fe20000000100 */
[----:B----4-:R-:W-:Y:S01]  /*2360*/  PRMT R18, R26, 0x7632, R18 ;  /* 0x000076321a127816 */ /* 0x010fe20000000012 */
[----:B0-----:R-:W-:Y:S02]  /*2370*/  IMAD.U32 R21, R24, 0x10000, RZ ;  /* 0x0001000018157824 */ /* 0x001fe400078e00ff */
[----:B------:R-:W-:Y:S02]  /*2380*/  IMAD.U32 R6, R6, 0x10000, RZ ;  /* 0x0001000006067824 */ /* 0x000fe400078e00ff */
[----:B------:R-:W-:Y:S01]  /*2390*/  IMAD.U32 R33, R26, 0x10000, RZ ;  /* 0x000100001a217824 */ /* 0x000fe200078e00ff */
[----:B-----5:R-:W-:Y:S01]  /*23a0*/  FADD R8, R21, R8 ;  /* 0x0000000815087221 */ /* 0x020fe20000000000 */
[----:B------:R-:W-:Y:S01]  /*23b0*/  IMAD.U32 R18, R18, 0x10000, RZ ;  /* 0x0001000012127824 */ /* 0x000fe200078e00ff */
[----:B------:R-:W-:Y:S01]  /*23c0*/  FADD R6, R6, R9 ;  /* 0x0000000906067221 */ /* 0x000fe20000000000 */
[----:B------:R-:W-:Y:S01]  /*23d0*/  FADD R20, R33, R12 ;  /* 0x0000000c21147221 */ /* 0x000fe20000000000 */
[----:B------:R-:W-:Y:S01]  /*23e0*/  FADD R12, R8, 1 ;  /* 0x3f800000080c7421 */ /* 0x000fe20000000000 */
[----:B------:R-:W-:Y:S01]  /*23f0*/  FADD R21, R18, R13 ;  /* 0x0000000d12157221 */ /* 0x000fe20000000000 */
[----:B------:R-:W-:Y:S01]  /*2400*/  FMUL R8, R16, R19 ;  /* 0x0000001310087220 */ /* 0x000fe20000400000 */
[----:B------:R-:W-:Y:S01]  /*2410*/  FADD R13, R6, 1 ;  /* 0x3f800000060d7421 */ /* 0x000fe20000000000 */
[----:B------:R-:W-:Y:S01]  /*2420*/  FMUL R9, R16, R23 ;  /* 0x0000001710097220 */ /* 0x000fe20000400000 */
[----:B------:R-:W-:-:S02]  /*2430*/  IMAD.U32 R35, R25, 0x10000, RZ ;  /* 0x0001000019237824 */ /* 0x000fc400078e00ff */
[----:B------:R-:W-:Y:S01]  /*2440*/  FFMA R8, R8, R13, R21 ;  /* 0x0000000d08087223 */ /* 0x000fe20000000015 */
[----:B------:R-:W-:Y:S01]  /*2450*/  FFMA R9, R9, R12, R20 ;  /* 0x0000000c09097223 */ /* 0x000fe20000000014 */
[----:B------:R-:W-:Y:S02]  /*2460*/  FSEL R13, R31, +INF , P5 ;  /* 0x7f8000001f0d7808 */ /* 0x000fe40002800000 */
[----:B------:R-:W-:Y:S01]  /*2470*/  FSEL R6, R28, +INF , P1 ;  /* 0x7f8000001c067808 */ /* 0x000fe20000800000 */
[----:B------:R-:W-:Y:S01]  /*2480*/  FADD R10, R35, R10 ;  /* 0x0000000a230a7221 */ /* 0x000fe20000000000 */
[----:B------:R-:W-:Y:S01]  /*2490*/  IMAD.U32 R22, R7, 0x10000, RZ ;  /* 0x0001000007167824 */ /* 0x000fe200078e00ff */
[-C--:B------:R-:W-:Y:S01]  /*24a0*/  FSETP.GEU.AND P5, PT, R13, R8.reuse, PT ;  /* 0x000000080d00720b */ /* 0x080fe20003fae000 */
[----:B------:R-:W-:Y:S01]  /*24b0*/  IMAD.U32 R19, R27, 0x10000, RZ ;  /* 0x000100001b137824 */ /* 0x000fe200078e00ff */
[----:B------:R-:W-:Y:S01]  /*24c0*/  FSETP.GEU.AND P6, PT, R6, R9, PT ;  /* 0x000000090600720b */ /* 0x000fe20003fce000 */
[----:B------:R-:W-:Y:S01]  /*24d0*/  FADD R12, R10, 1 ;  /* 0x3f8000000a0c7421 */ /* 0x000fe20000000000 */
[----:B------:R-:W-:Y:S01]  /*24e0*/  FADD R7, -R5, R22 ;  /* 0x0000001605077221 */ /* 0x000fe20000000100 */
[----:B------:R-:W-:Y:S01]  /*24f0*/  FADD R14, R19, R14 ;  /* 0x0000000e130e7221 */ /* 0x000fe20000000000 */
[----:B------:R-:W-:-:S02]  /*2500*/  FSEL R10, R13, R8, !P5 ;  /* 0x000000080d0a7208 */ /* 0x000fc40006800000 */
[C---:B------:R-:W-:Y:S02]  /*2510*/  FSETP.NAN.AND P1, PT, R6.reuse, R6, PT ;  /* 0x000000060600720b */ /* 0x040fe40003f28000 */
[----:B------:R-:W-:Y:S02]  /*2520*/  FSEL R19, R6, R9, !P6 ;  /* 0x0000000906137208 */ /* 0x000fe40007000000 */
[C---:B------:R-:W-:Y:S01]  /*2530*/  FSETP.NAN.AND P5, PT, R13.reuse, R13, PT ;  /* 0x0000000d0d00720b */ /* 0x040fe20003fa8000 */
[----:B------:R-:W-:Y:S01]  /*2540*/  FMUL R7, R16, R7 ;  /* 0x0000000710077220 */ /* 0x000fe20000400000 */
[----:B------:R-:W-:Y:S02]  /*2550*/  PLOP3.LUT P6, PT, PT, PT, UP0, 0x40, 0x0 ;  /* 0x000000000000781c */ /* 0x000fe40003fce808 */
[----:B------:R-:W-:Y:S02]  /*2560*/  @P0 FSEL R6, R6, R19, P1 ;  /* 0x0000001306060208 */ /* 0x000fe40000800000 */
[----:B------:R-:W-:Y:S01]  /*2570*/  @P0 FSEL R13, R13, R10, P5 ;  /* 0x0000000a0d0d0208 */ /* 0x000fe20002800000 */
[----:B------:R-:W-:Y:S01]  /*2580*/  FFMA R7, R7, R12, R14 ;  /* 0x0000000c07077223 */ /* 0x000fe2000000000e */
[----:B------:R-:W-:-:S02]  /*2590*/  PRMT R25, R25, 0x7632, R25 ;  /* 0x0000763219197816 */ /* 0x000fc40000000019 */
[----:B------:R-:W-:Y:S02]  /*25a0*/  FSEL R10, R29, +INF , P6 ;  /* 0x7f8000001d0a7808 */ /* 0x000fe40003000000 */
[----:B------:R-:W-:Y:S01]  /*25b0*/  FSETP.GEU.AND P1, PT, R6, R13, PT ;  /* 0x0000000d0600720b */ /* 0x000fe20003f2e000 */
[----:B------:R-:W-:Y:S01]  /*25c0*/  IMAD.U32 R12, R25, 0x10000, RZ ;  /* 0x00010000190c7824 */ /* 0x000fe200078e00ff */
[----:B------:R-:W-:Y:S02]  /*25d0*/  PRMT R27, R27, 0x7632, R27 ;  /* 0x000076321b1b7816 */ /* 0x000fe4000000001b */
[CC--:B------:R-:W-:Y:S01]  /*25e0*/  FSETP.GEU.AND P6, PT, R10.reuse, R7.reuse, PT ;  /* 0x000000070a00720b */ /* 0x0c0fe20003fce000 */
[----:B------:R-:W-:Y:S01]  /*25f0*/  FADD R5, -R5, R32 ;  /* 0x0000002005057221 */ /* 0x000fe20000000100 */
[C---:B------:R-:W-:Y:S01]  /*2600*/  FSETP.NAN.AND P5, PT, R10.reuse, R10, PT ;  /* 0x0000000a0a00720b */ /* 0x040fe20003fa8000 */
[----:B------:R-:W-:Y:S01]  /*2610*/  IMAD.U32 R14, R27, 0x10000, RZ ;  /* 0x000100001b0e7824 */ /* 0x000fe200078e00ff */
[----:B------:R-:W-:Y:S01]  /*2620*/  FSEL R19, R10, R7, !P6 ;  /* 0x000000070a137208 */ /* 0x000fe20007000000 */
[----:B------:R-:W-:Y:S01]  /*2630*/  FADD R11, R12, R11 ;  /* 0x0000000b0c0b7221 */ /* 0x000fe20000000000 */
[----:B------:R-:W-:Y:S01]  /*2640*/  FSETP.NAN.AND P6, PT, R6, R6, PT ;  /* 0x000000060600720b */ /* 0x000fe20003fc8000 */
[----:B------:R-:W-:Y:S01]  /*2650*/  FMUL R5, R16, R5 ;  /* 0x0000000510057220 */ /* 0x000fe20000400000 */
[----:B------:R-:W-:Y:S01]  /*2660*/  FADD R14, R14, R15 ;  /* 0x0000000f0e0e7221 */ /* 0x000fe20000000000 */
[----:B------:R-:W-:Y:S01]  /*2670*/  @P0 FSEL R10, R10, R19, P5 ;  /* 0x000000130a0a0208 */ /* 0x000fe20002800000 */
[----:B------:R-:W-:Y:S01]  /*2680*/  FADD R12, R11, 1 ;  /* 0x3f8000000b0c7421 */ /* 0x000fe20000000000 */
[----:B------:R-:W-:-:S02]  /*2690*/  PLOP3.LUT P5, PT, PT, PT, UP0, 0x40, 0x0 ;  /* 0x000000000000781c */ /* 0x000fc40003fae808 */
[----:B------:R-:W-:Y:S01]  /*26a0*/  @P1 FSEL R6, R6, R13, P6 ;  /* 0x0000000d06061208 */ /* 0x000fe20003000000 */
[----:B------:R-:W-:Y:S01]  /*26b0*/  FFMA R12, R5, R12, R14 ;  /* 0x0000000c050c7223 */ /* 0x000fe2000000000e */
[----:B------:R-:W-:Y:S02]  /*26c0*/  FSEL R5, R30, +INF , P5 ;  /* 0x7f8000001e057808 */ /* 0x000fe40002800000 */
[----:B------:R-:W-:Y:S02]  /*26d0*/  FSETP.GEU.AND P1, PT, R6, R10, PT ;  /* 0x0000000a0600720b */ /* 0x000fe40003f2e000 */
[CC--:B------:R-:W-:Y:S02]  /*26e0*/  FSETP.GEU.AND P6, PT, R5.reuse, R12.reuse, PT ;  /* 0x0000000c0500720b */ /* 0x0c0fe40003fce000 */
[C---:B------:R-:W-:Y:S02]  /*26f0*/  FSETP.NAN.AND P5, PT, R5.reuse, R5, PT ;  /* 0x000000050500720b */ /* 0x040fe40003fa8000 */
[----:B------:R-:W-:-:S02]  /*2700*/  FSEL R14, R5, R12, !P6 ;  /* 0x0000000c050e7208 */ /* 0x000fc40007000000 */
[----:B------:R-:W-:Y:S02]  /*2710*/  FSETP.NAN.AND P6, PT, R6, R6, PT ;  /* 0x000000060600720b */ /* 0x000fe40003fc8000 */
[----:B------:R-:W-:-:S03]  /*2720*/  @P0 FSEL R5, R5, R14, P5 ;  /* 0x0000000e05050208 */ /* 0x000fc60002800000 */
[----:B------:R-:W-:-:S04]  /*2730*/  @P1 FSEL R6, R6, R10, P6 ;  /* 0x0000000a06061208 */ /* 0x000fc80003000000 */
[C---:B------:R-:W-:Y:S02]  /*2740*/  FSETP.GEU.AND P5, PT, R6.reuse, R5, PT ;  /* 0x000000050600720b */ /* 0x040fe40003fae000 */
[----:B------:R-:W-:-:S11]  /*2750*/  FSETP.NAN.AND P1, PT, R6, R6, PT ;  /* 0x000000060600720b */ /* 0x000fd60003f28000 */
[----:B------:R-:W-:-:S05]  /*2760*/  @P5 FSEL R6, R6, R5, P1 ;  /* 0x0000000506065208 */ /* 0x000fca0000800000 */
[----:B------:R-:W0:Y:S01]  /*2770*/  SHFL.BFLY PT, R5, R6, 0x10, 0x1f ;  /* 0x0e001f0006057f89 */ /* 0x000e2200000e0000 */
[C---:B------:R-:W-:Y:S02]  /*2780*/  FSETP.NAN.AND P1, PT, R6.reuse, R6, PT ;  /* 0x000000060600720b */ /* 0x040fe40003f28000 */
[----:B0-----:R-:W-:-:S11]  /*2790*/  FSETP.GEU.AND P5, PT, R6, R5, PT ;  /* 0x000000050600720b */ /* 0x001fd60003fae000 */
[----:B------:R-:W-:-:S05]  /*27a0*/  @!P1 FSEL R6, R6, R5, !P5 ;  /* 0x0000000506069208 */ /* 0x000fca0006800000 */
[----:B------:R-:W0:Y:S01]  /*27b0*/  SHFL.BFLY PT, R5, R6, 0x8, 0x1f ;  /* 0x0d001f0006057f89 */ /* 0x000e2200000e0000 */
[C---:B------:R-:W-:Y:S02]  /*27c0*/  FSETP.NAN.AND P1, PT, R6.reuse, R6, PT ;  /* 0x000000060600720b */ /* 0x040fe40003f28000 */
[----:B0-----:R-:W-:-:S13]  /*27d0*/  FSETP.GEU.AND P5, PT, R6, R5, PT ;  /* 0x000000050600720b */ /* 0x001fda0003fae000 */
[----:B------:R-:W-:-:S05]  /*27e0*/  @P5 FSEL R6, R6, R5, P1 ;  /* 0x0000000506065208 */ /* 0x000fca0000800000 */
[----:B------:R-:W0:Y:S01]  /*27f0*/  SHFL.BFLY PT, R5, R6, 0x4, 0x1f ;  /* 0x0c801f0006057f89 */ /* 0x000e2200000e0000 */
[C---:B------:R-:W-:Y:S02]  /*2800*/  FSETP.NAN.AND P1, PT, R6.reuse, R6, PT ;  /* 0x000000060600720b */ /* 0x040fe40003f28000 */
[----:B0-----:R-:W-:-:S13]  /*2810*/  FSETP.GEU.AND P5, PT, R6, R5, PT ;  /* 0x000000050600720b */ /* 0x001fda0003fae000 */
[----:B------:R-:W-:-:S05]  /*2820*/  @P5 FSEL R6, R6, R5, P1 ;  /* 0x0000000506065208 */ /* 0x000fca0000800000 */
[----:B------:R-:W0:Y:S01]  /*2830*/  SHFL.BFLY PT, R11, R6, 0x2, 0x1f ;  /* 0x0c401f00060b7f89 */ /* 0x000e2200000e0000 */
[----:B------:R-:W-:-:S04]  /*2840*/  PLOP3.LUT P1, PT, PT, PT, UP0, 0x40, 0x0 ;  /* 0x000000000000781c */ /* 0x000fc80003f2e808 */
[----:B------:R-:W-:Y:S02]  /*2850*/  FSEL R31, R31, -INF , P1 ;  /* 0xff8000001f1f7808 */ /* 0x000fe40000800000 */
[----:B------:R-:W-:Y:S02]  /*2860*/  PLOP3.LUT P5, PT, PT, PT, UP0, 0x40, 0x0 ;  /* 0x000000000000781c */ /* 0x000fe40003fae808 */
[CC--:B------:R-:W-:Y:S02]  /*2870*/  FSETP.GT.AND P1, PT, R31.reuse, R8.reuse, PT ;  /* 0x000000081f00720b */ /* 0x0c0fe40003f24000 */
[----:B------:R-:W-:Y:S02]  /*2880*/  FSEL R28, R28, -INF , P5 ;  /* 0xff8000001c1c7808 */ /* 0x000fe40002800000 */
[----:B------:R-:W-:Y:S02]  /*2890*/  FSEL R10, R31, R8, P1 ;  /* 0x000000081f0a7208 */ /* 0x000fe40000800000 */
[----:B------:R-:W-:-:S02]  /*28a0*/  FSETP.GT.AND P5, PT, R28, R9, PT ;  /* 0x000000091c00720b */ /* 0x000fc40003fa4000 */
[C---:B------:R-:W-:Y:S02]  /*28b0*/  FSETP.NAN.AND P6, PT, R31.reuse, R31, PT ;  /* 0x0000001f1f00720b */ /* 0x040fe40003fc8000 */
[----:B0-----:R-:W-:Y:S02]  /*28c0*/  FSETP.GEU.AND P1, PT, R6, R11, PT ;  /* 0x0000000b0600720b */ /* 0x001fe40003f2e000 */
[----:B------:R-:W-:Y:S02]  /*28d0*/  FSEL R5, R28, R9, P5 ;  /* 0x000000091c057208 */ /* 0x000fe40002800000 */
[----:B------:R-:W-:Y:S02]  /*28e0*/  @P0 FSEL R31, R31, R10, P6 ;  /* 0x0000000a1f1f0208 */ /* 0x000fe40003000000 */
[----:B------:R-:W-:Y:S02]  /*28f0*/  FSETP.NAN.AND P5, PT, R6, R6, PT ;  /* 0x000000060600720b */ /* 0x000fe40003fa8000 */
[----:B------:R-:W-:-:S04]  /*2900*/  FSETP.NAN.AND P6, PT, R28, R28, PT ;  /* 0x0000001c1c00720b */ /* 0x000fc80003fc8000 */
[----:B------:R-:W-:Y:S02]  /*2910*/  @P0 FSEL R28, R28, R5, P6 ;  /* 0x000000051c1c0208 */ /* 0x000fe40003000000 */
[----:B------:R-:W-:Y:S02]  /*2920*/  @P1 FSEL R6, R6, R11, P5 ;  /* 0x0000000b06061208 */ /* 0x000fe40002800000 */
[----:B------:R-:W-:Y:S02]  /*2930*/  PLOP3.LUT P6, PT, PT, PT, UP0, 0x40, 0x0 ;  /* 0x000000000000781c */ /* 0x000fe40003fce808 */
[----:B------:R-:W-:Y:S01]  /*2940*/  FSETP.GT.AND P1, PT, R28, R31, PT ;  /* 0x0000001f1c00720b */ /* 0x000fe20003f24000 */
[----:B------:R-:W0:Y:S01]  /*2950*/  SHFL.BFLY PT, R11, R6, 0x1, 0x1f ;  /* 0x0c201f00060b7f89 */ /* 0x000e2200000e0000 */
[----:B------:R-:W-:Y:S02]  /*2960*/  FSEL R29, R29, -INF , P6 ;  /* 0xff8000001d1d7808 */ /* 0x000fe40003000000 */
[----:B------:R-:W-:-:S02]  /*2970*/  PLOP3.LUT P5, PT, PT, PT, UP0, 0x40, 0x0 ;  /* 0x000000000000781c */ /* 0x000fc40003fae808 */
[C---:B------:R-:W-:Y:S02]  /*2980*/  FSETP.GT.AND P6, PT, R29.reuse, R7, PT ;  /* 0x000000071d00720b */ /* 0x040fe40003fc4000 */
[----:B------:R-:W-:Y:S01]  /*2990*/  F2FP.BF16.PACK_AB R14, R8, R9 ;  /* 0x00000009080e723e */ /* 0x000fe200000010ff */
[----:B------:R-:W-:Y:S01]  /*29a0*/  IMAD.U32 R8, RZ, RZ, UR11 ;  /* 0x0000000bff087e24 */ /* 0x000fe2000f8e00ff */
[C---:B------:R-:W-:Y:S02]  /*29b0*/  FSEL R10, R29.reuse, R7, P6 ;  /* 0x000000071d0a7208 */ /* 0x040fe40003000000 */
[----:B------:R-:W-:Y:S02]  /*29c0*/  FSEL R5, R30, -INF , P5 ;  /* 0xff8000001e057808 */ /* 0x000fe40002800000 */
[----:B------:R-:W-:Y:S02]  /*29d0*/  FSETP.NAN.AND P6, PT, R28, R28, PT ;  /* 0x0000001c1c00720b */ /* 0x000fe40003fc8000 */
[----:B------:R-:W-:Y:S01]  /*29e0*/  FSETP.NAN.AND P5, PT, R29, R29, PT ;  /* 0x0000001d1d00720b */ /* 0x000fe20003fa8000 */
[----:B------:R-:W-:Y:S01]  /*29f0*/  IMAD.WIDE R8, R17, R8, c[0x0][0x1a8] ;  /* 0x00006a0011087625 */ /* 0x000fe200078e0208 */
[----:B------:R-:W-:-:S02]  /*2a00*/  F2FP.BF16.PACK_AB R15, R12, R7 ;  /* 0x000000070c0f723e */ /* 0x000fc400000010ff */
[----:B------:R-:W-:Y:S02]  /*2a10*/  @!P1 FSEL R28, R28, R31, P6 ;  /* 0x0000001f1c1c9208 */ /* 0x000fe40003000000 */
[----:B------:R-:W-:Y:S02]  /*2a20*/  @P0 FSEL R29, R29, R10, P5 ;  /* 0x0000000a1d1d0208 */ /* 0x000fe40002800000 */
[----:B------:R-:W-:Y:S01]  /*2a30*/  FSETP.GT.AND P6, PT, R5, R12, PT ;  /* 0x0000000c0500720b */ /* 0x000fe20003fc4000 */
[----:B------:R-:W-:Y:S04]  /*2a40*/  @P0 STG.E.64 [R8.64], R14 ;  /* 0x0000000e08000986 */ /* 0x000fe8000c101b08 */
[----:B------:R-:W-:Y:S01]  /*2a50*/  BAR.SYNC.DEFER_BLOCKING 0x0 ;  /* 0x0000000000007b1d */ /* 0x000fe20000010000 */
[----:B------:R-:W-:-:S02]  /*2a60*/  FSETP.GT.AND P1, PT, R28, R29, PT ;  /* 0x0000001d1c00720b */ /* 0x000fc40003f24000 */
[C---:B------:R-:W-:Y:S02]  /*2a70*/  FSETP.NAN.AND P5, PT, R5.reuse, R5, PT ;  /* 0x000000050500720b */ /* 0x040fe40003fa8000 */
[----:B------:R-:W-:-:S04]  /*2a80*/  FSEL R10, R5, R12, P6 ;  /* 0x0000000c050a7208 */ /* 0x000fc80003000000 */
[----:B------:R-:W-:Y:S02]  /*2a90*/  @P0 FSEL R5, R5, R10, P5 ;  /* 0x0000000a05050208 */ /* 0x000fe40002800000 */
[----:B0-----:R-:W-:Y:S02]  /*2aa0*/  FSETP.GEU.AND P5, PT, R6, R11, PT ;  /* 0x0000000b0600720b */ /* 0x001fe40003fae000 */
[C---:B------:R-:W-:Y:S02]  /*2ab0*/  FSETP.NAN.AND P6, PT, R28.reuse, R28, PT ;  /* 0x0000001c1c00720b */ /* 0x040fe40003fc8000 */
[----:B------:R-:W-:Y:S02]  /*2ac0*/  SHF.R.U32.HI R7, RZ, 0x3, R0 ;  /* 0x00000003ff077819 */ /* 0x000fe40000011600 */
[----:B------:R-:W-:Y:S02]  /*2ad0*/  @!P1 FSEL R28, R28, R29, P6 ;  /* 0x0000001d1c1c9208 */ /* 0x000fe40003000000 */
[----:B------:R-:W-:-:S05]  /*2ae0*/  FSETP.NAN.AND P6, PT, R6, R6, PT ;  /* 0x000000060600720b */ /* 0x000fca0003fc8000 */
[----:B------:R-:W-:Y:S02]  /*2af0*/  @P5 SEL R6, R6, R11, P6 ;  /* 0x0000000b06065207 */ /* 0x000fe40003000000 */
[----:B------:R-:W-:-:S05]  /*2b00*/  LOP3.LUT R11, R7, 0x3c, RZ, 0xc0, !PT ;  /* 0x0000003c070b7812 */ /* 0x000fca00078ec0ff */
[----:B------:R-:W-:Y:S04]  /*2b10*/  @!P4 STS [R11], R6 ;  /* 0x000000060b00c388 */ /* 0x000fe80000000800 */
[----:B------:R-:W-:Y:S01]  /*2b20*/  BAR.SYNC.DEFER_BLOCKING 0x0 ;  /* 0x0000000000007b1d */ /* 0x000fe20000010000 */
[C---:B------:R-:W-:Y:S02]  /*2b30*/  FSETP.GT.AND P1, PT, R28.reuse, R5, PT ;  /* 0x000000051c00720b */ /* 0x040fe40003f24000 */
[----:B------:R-:W-:-:S11]  /*2b40*/  FSETP.NAN.AND P5, PT, R28, R28, PT ;  /* 0x0000001c1c00720b */ /* 0x000fd60003fa8000 */
[----:B------:R-:W-:Y:S01]  /*2b50*/  @!P1 FSEL R28, R28, R5, P5 ;  /* 0x000000051c1c9208 */ /* 0x000fe20002800000 */
[----:B------:R-:W-:Y:S04]  /*2b60*/  @!P3 LDS R4, [R0.X4] ;  /* 0x000000000004b984 */ /* 0x000fe80000004800 */
[----:B------:R-:W0:Y:S01]  /*2b70*/  SHFL.BFLY PT, R5, R28, 0x10, 0x1f ;  /* 0x0e001f001c057f89 */ /* 0x000e2200000e0000 */
[C---:B------:R-:W-:Y:S02]  /*2b80*/  FSETP.NAN.AND P5, PT, R28.reuse, R28, PT ;  /* 0x0000001c1c00720b */ /* 0x040fe40003fa8000 */
[----:B0-----:R-:W-:-:S11]  /*2b90*/  FSETP.GT.AND P1, PT, R28, R5, PT ;  /* 0x000000051c00720b */ /* 0x001fd60003f24000 */
[----:B------:R-:W-:Y:S02]  /*2ba0*/  @!P5 FSEL R28, R28, R5, P1 ;  /* 0x000000051c1cd208 */ /* 0x000fe40000800000 */
[----:B------:R-:W0:Y:S04]  /*2bb0*/  SHFL.BFLY PT, R5, R4, 0x8, 0x1f ;  /* 0x0d001f0004057f89 */ /* 0x000e2800000e0000 */
[----:B------:R-:W1:Y:S01]  /*2bc0*/  SHFL.BFLY PT, R7, R28, 0x8, 0x1f ;  /* 0x0d001f001c077f89 */ /* 0x000e6200000e0000 */
[C---:B------:R-:W-:Y:S02]  /*2bd0*/  FSETP.NAN.AND P5, PT, R4.reuse, R4, PT ;  /* 0x000000040400720b */ /* 0x040fe40003fa8000 */
[----:B0-----:R-:W-:-:S04]  /*2be0*/  FSETP.GEU.AND P6, PT, R4, R5, PT ;  /* 0x000000050400720b */ /* 0x001fc80003fce000 */
[----:B------:R-:W-:-:S04]  /*2bf0*/  FSEL R5, R4, R5, !P6 ;  /* 0x0000000504057208 */ /* 0x000fc80007000000 */
[----:B------:R-:W-:-:S05]  /*2c00*/  FSEL R5, R4, R5, P5 ;  /* 0x0000000504057208 */ /* 0x000fca0002800000 */
[----:B------:R-:W0:Y:S01]  /*2c10*/  SHFL.BFLY PT, R6, R5, 0x4, 0x1f ;  /* 0x0c801f0005067f89 */ /* 0x000e2200000e0000 */
[C---:B-1----:R-:W-:Y:S02]  /*2c20*/  FSETP.GT.AND P1, PT, R28.reuse, R7, PT ;  /* 0x000000071c00720b */ /* 0x042fe40003f24000 */
[----:B------:R-:W-:-:S11]  /*2c30*/  FSETP.NAN.AND P6, PT, R28, R28, PT ;  /* 0x0000001c1c00720b */ /* 0x000fd60003fc8000 */
[----:B------:R-:W-:Y:S02]  /*2c40*/  @!P1 FSEL R28, R28, R7, P6 ;  /* 0x000000071c1c9208 */ /* 0x000fe40003000000 */
[CC--:B0-----:R-:W-:Y:S02]  /*2c50*/  FSETP.GEU.AND P6, PT, R5.reuse, R6.reuse, PT ;  /* 0x000000060500720b */ /* 0x0c1fe40003fce000 */
[C---:B------:R-:W-:Y:S01]  /*2c60*/  FSETP.NAN.AND P5, PT, R5.reuse, R5, PT ;  /* 0x000000050500720b */ /* 0x040fe20003fa8000 */
[----:B------:R-:W0:Y:S10]  /*2c70*/  SHFL.BFLY PT, R7, R28, 0x4, 0x1f ;  /* 0x0c801f001c077f89 */ /* 0x000e3400000e0000 */
[----:B------:R-:W-:-:S05]  /*2c80*/  @P6 FSEL R5, R5, R6, P5 ;  /* 0x0000000605056208 */ /* 0x000fca0002800000 */
[----:B------:R-:W1:Y:S01]  /*2c90*/  SHFL.BFLY PT, R4, R5, 0x2, 0x1f ;  /* 0x0c401f0005047f89 */ /* 0x000e6200000e0000 */
[C---:B0-----:R-:W-:Y:S02]  /*2ca0*/  FSETP.GT.AND P1, PT, R28.reuse, R7, PT ;  /* 0x000000071c00720b */ /* 0x041fe40003f24000 */
[----:B------:R-:W-:Y:S02]  /*2cb0*/  FSETP.NAN.AND P5, PT, R28, R28, PT ;  /* 0x0000001c1c00720b */ /* 0x000fe40003fa8000 */
[----:B-1----:R-:W-:-:S09]  /*2cc0*/  FSETP.GEU.AND P6, PT, R5, R4, PT ;  /* 0x000000040500720b */ /* 0x002fd20003fce000 */
[----:B------:R-:W-:Y:S02]  /*2cd0*/  @!P1 FSEL R28, R28, R7, P5 ;  /* 0x000000071c1c9208 */ /* 0x000fe40002800000 */
[----:B------:R-:W-:-:S03]  /*2ce0*/  FSETP.NAN.AND P5, PT, R5, R5, PT ;  /* 0x000000050500720b */ /* 0x000fc60003fa8000 */
[----:B------:R-:W0:Y:S01]  /*2cf0*/  SHFL.BFLY PT, R7, R28, 0x2, 0x1f ;  /* 0x0c401f001c077f89 */ /* 0x000e2200000e0000 */
[----:B------:R-:W-:-:S05]  /*2d00*/  @P6 FSEL R5, R5, R4, P5 ;  /* 0x0000000405056208 */ /* 0x000fca0002800000 */
[----:B------:R-:W1:Y:S01]  /*2d10*/  SHFL.BFLY PT, R4, R5, 0x1, 0x1f ;  /* 0x0c201f0005047f89 */ /* 0x000e6200000e0000 */
[C---:B------:R-:W-:Y:S02]  /*2d20*/  FSETP.NAN.AND P5, PT, R28.reuse, R28, PT ;  /* 0x0000001c1c00720b */ /* 0x040fe40003fa8000 */
[----:B0-----:R-:W-:Y:S02]  /*2d30*/  FSETP.GT.AND P1, PT, R28, R7, PT ;  /* 0x000000071c00720b */ /* 0x001fe40003f24000 */
[----:B-1----:R-:W-:-:S11]  /*2d40*/  FSETP.GEU.AND P6, PT, R5, R4, PT ;  /* 0x000000040500720b */ /* 0x002fd60003fce000 */
[----:B------:R-:W-:Y:S02]  /*2d50*/  @!P1 FSEL R28, R28, R7, P5 ;  /* 0x000000071c1c9208 */ /* 0x000fe40002800000 */
[----:B------:R-:W-:-:S04]  /*2d60*/  FSETP.NAN.AND P5, PT, R5, R5, PT ;  /* 0x000000050500720b */ /* 0x000fc80003fa8000 */
[----:B------:R-:W-:-:S05]  /*2d70*/  @P6 SEL R5, R5, R4, P5 ;  /* 0x0000000405056207 */ /* 0x000fca0002800000 */
[----:B------:R-:W-:Y:S04]  /*2d80*/  @P2 STS [R0.X4], R5 ;  /* 0x0000000500002388 */ /* 0x000fe80000004800 */
[----:B------:R-:W-:Y:S06]  /*2d90*/  BAR.SYNC.DEFER_BLOCKING 0x0 ;  /* 0x0000000000007b1d */ /* 0x000fec0000010000 */
[----:B------:R-:W0:Y:S01]  /*2da0*/  SHFL.BFLY PT, R7, R28, 0x1, 0x1f ;  /* 0x0c201f001c077f89 */ /* 0x000e2200000e0000 */
[----:B------:R-:W-:-:S03]  /*2db0*/  FSETP.NAN.AND P5, PT, R28, R28, PT ;  /* 0x0000001c1c00720b */ /* 0x000fc60003fa8000 */
[----:B------:R-:W-:Y:S04]  /*2dc0*/  LDS R14, [RZ] ;  /* 0x00000000ff0e7984 */ /* 0x000fe80000000800 */
[----:B------:R-:W-:Y:S01]  /*2dd0*/  BAR.SYNC.DEFER_BLOCKING 0x0 ;  /* 0x0000000000007b1d */ /* 0x000fe20000010000 */
[----:B0-----:R-:W-:-:S13]  /*2de0*/  FSETP.GT.AND P1, PT, R28, R7, PT ;  /* 0x000000071c00720b */ /* 0x001fda0003f24000 */
[----:B------:R-:W-:-:S05]  /*2df0*/  @!P1 SEL R28, R28, R7, P5 ;  /* 0x000000071c1c9207 */ /* 0x000fca0002800000 */
[----:B------:R-:W-:Y:S04]  /*2e00*/  @!P4 STS [R11], R28 ;  /* 0x0000001c0b00c388 */ /* 0x000fe80000000800 */
[----:B------:R-:W-:Y:S06]  /*2e10*/  BAR.SYNC.DEFER_BLOCKING 0x0 ;  /* 0x0000000000007b1d */ /* 0x000fec0000010000 */
[----:B------:R-:W0:Y:S04]  /*2e20*/  @!P3 LDS R3, [R0.X4] ;  /* 0x000000000003b984 */ /* 0x000e280000004800 */
[----:B0-----:R-:W0:Y:S01]  /*2e30*/  SHFL.BFLY PT, R4, R3, 0x8, 0x1f ;  /* 0x0d001f0003047f89 */ /* 0x001e2200000e0000 */
[----:B------:R-:W-:-:S02]  /*2e40*/  FSETP.NAN.AND P3, PT, R3, R3, PT ;  /* 0x000000030300720b */ /* 0x000fc40003f68000 */
[----:B0-----:R-:W-:-:S04]  /*2e50*/  FSETP.GT.AND P1, PT, R3, R4, PT ;  /* 0x000000040300720b */ /* 0x001fc80003f24000 */
[----:B------:R-:W-:-:S04]  /*2e60*/  FSEL R4, R3, R4, P1 ;  /* 0x0000000403047208 */ /* 0x000fc80000800000 */
[----:B------:R-:W-:-:S05]  /*2e70*/  FSEL R5, R3, R4, P3 ;  /* 0x0000000403057208 */ /* 0x000fca0001800000 */
[----:B------:R-:W0:Y:S01]  /*2e80*/  SHFL.BFLY PT, R4, R5, 0x4, 0x1f ;  /* 0x0c801f0005047f89 */ /* 0x000e2200000e0000 */
[C---:B------:R-:W-:Y:S02]  /*2e90*/  FSETP.NAN.AND P3, PT, R5.reuse, R5, PT ;  /* 0x000000050500720b */ /* 0x040fe40003f68000 */
[----:B0-----:R-:W-:-:S13]  /*2ea0*/  FSETP.GT.AND P1, PT, R5, R4, PT ;  /* 0x000000040500720b */ /* 0x001fda0003f24000 */
[----:B------:R-:W-:-:S05]  /*2eb0*/  @!P1 FSEL R5, R5, R4, P3 ;  /* 0x0000000405059208 */ /* 0x000fca0001800000 */
[----:B------:R-:W0:Y:S01]  /*2ec0*/  SHFL.BFLY PT, R4, R5, 0x2, 0x1f ;  /* 0x0c401f0005047f89 */ /* 0x000e2200000e0000 */
[C---:B------:R-:W-:Y:S02]  /*2ed0*/  FSETP.NAN.AND P3, PT, R5.reuse, R5, PT ;  /* 0x000000050500720b */ /* 0x040fe40003f68000 */
[----:B0-----:R-:W-:-:S13]  /*2ee0*/  FSETP.GT.AND P1, PT, R5, R4, PT ;  /* 0x000000040500720b */ /* 0x001fda0003f24000 */
[----:B------:R-:W-:-:S05]  /*2ef0*/  @!P1 FSEL R5, R5, R4, P3 ;  /* 0x0000000405059208 */ /* 0x000fca0001800000 */
[----:B------:R-:W0:Y:S01]  /*2f00*/  SHFL.BFLY PT, R4, R5, 0x1, 0x1f ;  /* 0x0c201f0005047f89 */ /* 0x000e2200000e0000 */
[C---:B------:R-:W-:Y:S02]  /*2f10*/  FSETP.NAN.AND P3, PT, R5.reuse, R5, PT ;  /* 0x000000050500720b */ /* 0x040fe40003f68000 */
[----:B0-----:R-:W-:-:S13]  /*2f20*/  FSETP.GT.AND P1, PT, R5, R4, PT ;  /* 0x000000040500720b */ /* 0x001fda0003f24000 */
[----:B------:R-:W-:-:S05]  /*2f30*/  @!P1 SEL R5, R5, R4, P3 ;  /* 0x0000000405059207 */ /* 0x000fca0001800000 */
[----:B------:R0:W-:Y:S04]  /*2f40*/  @P2 STS [R0.X4], R5 ;  /* 0x0000000500002388 */ /* 0x0001e80000004800 */
[----:B------:R-:W-:Y:S06]  /*2f50*/  BAR.SYNC.DEFER_BLOCKING 0x0 ;  /* 0x0000000000007b1d */ /* 0x000fec0000010000 */
[----:B------:R-:W1:Y:S01]  /*2f60*/  LDS R3, [RZ] ;  /* 0x00000000ff037984 */ /* 0x000e620000000800 */
[----:B------:R-:W-:Y:S01]  /*2f70*/  IMAD.U32 R4, RZ, RZ, UR10 ;  /* 0x0000000aff047e24 */ /* 0x000fe2000f8e00ff */
[----:B------:R-:W-:Y:S01]  /*2f80*/  LOP3.LUT P1, RZ, R0, 0x1ff, RZ, 0xc0, !PT ;  /* 0x000001ff00ff7812 */ /* 0x000fe2000782c0ff */
[----:B------:R-:W-:Y:S01]  /*2f90*/  ULDC.64 UR4, c[0x0][0x1b0] ;  /* 0x00006c0000047ab9 */ /* 0x000fe20000000a00 */
[----:B------:R-:W-:Y:S01]  /*2fa0*/  PLOP3.LUT P2, PT, PT, PT, UP0, 0x80, 0x0 ;  /* 0x000000000000781c */ /* 0x000fe20003f4f008 */
[----:B------:R-:W-:Y:S01]  /*2fb0*/  ULDC.64 UR6, c[0x0][0x1b8] ;  /* 0x00006e0000067ab9 */ /* 0x000fe20000000a00 */
[----:B------:R-:W-:Y:S01]  /*2fc0*/  ISETP.LT.AND P1, PT, R4, 0x200, !P1 ;  /* 0x000002000400780c */ /* 0x000fe20004f21270 */
[----:B------:R-:W-:-:S02]  /*2fd0*/  UIMAD.WIDE UR4, UR10, UR11, UR4 ;  /* 0x0000000b0a0472a5 */ /* 0x000fc4000f8e0204 */
[----:B------:R-:W-:Y:S01]  /*2fe0*/  UIMAD.WIDE UR6, UR10, UR11, UR6 ;  /* 0x0000000b0a0672a5 */ /* 0x000fe2000f8e0206 */
[----:B------:R-:W-:Y:S01]  /*2ff0*/  IMAD.U32 R7, RZ, RZ, UR11 ;  /* 0x0000000bff077e24 */ /* 0x000fe2000f8e00ff */
[----:B0-----:R-:W-:Y:S02]  /*3000*/  CS2R R4, SRZ ;  /* 0x0000000000047805 */ /* 0x001fe4000001ff00 */
[----:B------:R-:W-:Y:S02]  /*3010*/  IMAD.U32 R10, RZ, RZ, UR4 ;  /* 0x00000004ff0a7e24 */ /* 0x000fe4000f8e00ff */
[----:B------:R-:W-:Y:S02]  /*3020*/  IMAD.U32 R11, RZ, RZ, UR5 ;  /* 0x00000005ff0b7e24 */ /* 0x000fe4000f8e00ff */
[----:B------:R-:W-:Y:S02]  /*3030*/  IMAD.U32 R12, RZ, RZ, UR6 ;  /* 0x00000006ff0c7e24 */ /* 0x000fe4000f8e00ff */
[----:B------:R-:W-:-:S02]  /*3040*/  IMAD.U32 R13, RZ, RZ, UR7 ;  /* 0x00000007ff0d7e24 */ /* 0x000fc4000f8e00ff */
[----:B------:R-:W-:Y:S01]  /*3050*/  IMAD.WIDE R6, R2, R7, c[0x0][0x1a8] ;  /* 0x00006a0002067625 */ /* 0x000fe200078e0207 */
[----:B-1----:R-:W-:-:S04]  /*3060*/  F2FP.BF16.PACK_AB R0, R3, R14 ;  /* 0x0000000e0300723e */ /* 0x002fc800000010ff */
[----:B------:R-:W-:Y:S01]  /*3070*/  PRMT R15, R0, 0x7632, R15 ;  /* 0x00007632000f7816 */ /* 0x000fe2000000000f */
[----:B------:R0:W-:Y:S04]  /*3080*/  @P1 STG.E.U16 [R10.64], R0 ;  /* 0x000000000a001986 */ /* 0x0001e8000c101508 */
[----:B------:R1:W-:Y:S04]  /*3090*/  @P1 STG.E.U16 [R12.64], R15 ;  /* 0x0000000f0c001986 */ /* 0x0003e8000c101508 */
[----:B------:R-:W2:Y:S01]  /*30a0*/  @!P2 LDG.E.EF.64 R4, [R6.64] ;  /* 0x000000080604a981 */ /* 0x000ea2000c0e1b00 */
[----:B------:R-:W-:-:S04]  /*30b0*/  FSETP.GE.AND P1, PT, R14, RZ, PT ;  /* 0x000000ff0e00720b */ /* 0x000fc80003f26000 */
[----:B------:R-:W-:-:S05]  /*30c0*/  FSEL R14, R14, RZ, !P1 ;  /* 0x000000ff0e0e7208 */ /* 0x000fca0004800000 */
[----:B------:R-:W-:Y:S01]  /*30d0*/  FADD R14, RZ, -R14 ;  /* 0x8000000eff0e7221 */ /* 0x000fe20000000000 */
[----:B------:R-:W-:-:S04]  /*30e0*/  FSETP.GTU.AND P1, PT, R3, RZ, PT ;  /* 0x000000ff0300720b */ /* 0x000fc80003f2c000 */
[----:B------:R-:W-:Y:S02]  /*30f0*/  FSETP.NAN.AND P2, PT, R14, R14, PT ;  /* 0x0000000e0e00720b */ /* 0x000fe40003f48000 */
[----:B------:R-:W-:-:S04]  /*3100*/  FSEL R3, R3, RZ, P1 ;  /* 0x000000ff03037208 */ /* 0x000fc80000800000 */
[----:B------:R-:W-:-:S07]  /*3110*/  FSETP.GT.AND P1, PT, R14, R3, PT ;  /* 0x000000030e00720b */ /* 0x000fce0003f24000 */
[----:B------:R-:W-:-:S05]  /*3120*/  @!P2 FSEL R14, R14, R3, P1 ;  /* 0x000000030e0ea208 */ /* 0x000fca0000800000 */
[----:B------:R-:W-:-:S05]  /*3130*/  FMUL R14, R14, 0.0078740157186985015869 ;  /* 0x3c0102040e0e7820 */ /* 0x000fca0000400000 */
[C---:B------:R-:W-:Y:S02]  /*3140*/  FSETP.GT.AND P1, PT, R14.reuse, 9.9999997473787516356e-06, PT ;  /* 0x3727c5ac0e00780b */ /* 0x040fe40003f24000 */
[----:B------:R-:W-:-:S11]  /*3150*/  FSETP.NAN.AND P2, PT, R14, R14, PT ;  /* 0x0000000e0e00720b */ /* 0x000fd60003f48000 */
[----:B------:R-:W-:-:S04]  /*3160*/  @!P1 FSEL R14, R14, 9.9999997473787516356e-06, P2 ;  /* 0x3727c5ac0e0e9808 */ /* 0x000fc80001000000 */
[C---:B------:R-:W-:Y:S02]  /*3170*/  FSETP.GT.AND P1, PT, |R14|.reuse, 8.50705917302346158658e+37, PT ;  /* 0x7e8000000e00780b */ /* 0x040fe40003f24200 */
[----:B------:R-:W-:Y:S01]  /*3180*/  FSETP.GEU.AND P2, PT, |R14|, 1.175494350822287508e-38, PT ;  /* 0x008000000e00780b */ /* 0x000fe20003f4e200 */
[----:B------:R-:W-:-:S10]  /*3190*/  IMAD.MOV.U32 R3, RZ, RZ, 0x3e800000 ;  /* 0x3e800000ff037424 */ /* 0x000fd400078e00ff */
[----:B------:R-:W-:-:S04]  /*31a0*/  @P1 FMUL R14, R14, 0.25 ;  /* 0x3e8000000e0e1820 */ /* 0x000fc80000400000 */
[----:B------:R-:W-:-:S04]  /*31b0*/  @!P2 FMUL R14, R14, 16777216 ;  /* 0x4b8000000e0ea820 */ /* 0x000fc80000400000 */
[----:B0-----:R-:W0:Y:S01]  /*31c0*/  MUFU.RCP R0, R14 ;  /* 0x0000000e00007308 */ /* 0x001e220000001000 */
[----:B------:R-:W-:-:S05]  /*31d0*/  FSEL R3, R3, 1, P1 ;  /* 0x3f80000003037808 */ /* 0x000fca0000800000 */
[----:B------:R-:W-:-:S04]  /*31e0*/  @!P2 FMUL R3, R3, 16777216 ;  /* 0x4b8000000303a820 */ /* 0x000fc80000400000 */
[----:B0-----:R-:W-:Y:S01]  /*31f0*/  FMUL R0, R0, R3 ;  /* 0x0000000300007220 */ /* 0x001fe20000400000 */
[----:B------:R-:W-:Y:S01]  /*3200*/  BSSY B0, `(.L_x_0) ;  /* 0x000003a000007945 */ /* 0x000fe20003800000 */
[C---:B--2---:R-:W-:Y:S01]  /*3210*/  PRMT R6, R4.reuse, 0x7632, R6 ;  /* 0x0000763204067816 */ /* 0x044fe20000000006 */
[----:B------:R-:W-:-:S04]  /*3220*/  IMAD.U32 R3, R4, 0x10000, RZ ;  /* 0x0001000004037824 */ /* 0x000fc800078e00ff */
[----:B------:R-:W-:-:S04]  /*3230*/  IMAD.U32 R7, R6, 0x10000, RZ ;  /* 0x0001000006077824 */ /* 0x000fc800078e00ff */
[C---:B------:R-:W-:Y:S01]  /*3240*/  FMUL R7, R0.reuse, R7 ;  /* 0x0000000700077220 */ /* 0x040fe20000400000 */
[----:B------:R-:W-:Y:S01]  /*3250*/  FMUL R4, R0, R3 ;  /* 0x0000000300047220 */ /* 0x000fe20000400000 */
[C---:B------:R-:W-:Y:S01]  /*3260*/  IMAD.U32 R3, R5.reuse, 0x10000, RZ ;  /* 0x0001000005037824 */ /* 0x040fe200078e00ff */
[----:B------:R-:W-:-:S03]  /*3270*/  PRMT R5, R5, 0x7632, R5 ;  /* 0x0000763205057816 */ /* 0x000fc60000000005 */
[----:B------:R-:W0:Y:S01]  /*3280*/  FRND R7, R7 ;  /* 0x0000000700077307 */ /* 0x000e220000201000 */
[----:B------:R-:W-:Y:S01]  /*3290*/  FMUL R3, R0, R3 ;  /* 0x0000000300037220 */ /* 0x000fe20000400000 */
[----:B------:R-:W-:-:S06]  /*32a0*/  IMAD.U32 R5, R5, 0x10000, RZ ;  /* 0x0001000005057824 */ /* 0x000fcc00078e00ff */
[----:B------:R-:W2:Y:S01]  /*32b0*/  FRND R4, R4 ;  /* 0x0000000400047307 */ /* 0x000ea20000201000 */
[----:B------:R-:W-:-:S07]  /*32c0*/  FMUL R5, R0, R5 ;  /* 0x0000000500057220 */ /* 0x000fce0000400000 */
[----:B------:R-:W3:Y:S01]  /*32d0*/  FRND R3, R3 ;  /* 0x0000000300037307 */ /* 0x000ee20000201000 */
[----:B0-----:R-:W-:-:S07]  /*32e0*/  FSETP.GT.AND P3, PT, R7, -127, PT ;  /* 0xc2fe00000700780b */ /* 0x001fce0003f64000 */
[----:B------:R-:W0:Y:S01]  /*32f0*/  FRND R5, R5 ;  /* 0x0000000500057307 */ /* 0x000e220000201000 */
[C---:B--2---:R-:W-:Y:S02]  /*3300*/  FSETP.GT.AND P2, PT, R4.reuse, -127, PT ;  /* 0xc2fe00000400780b */ /* 0x044fe40003f44000 */
[----:B------:R-:W-:Y:S02]  /*3310*/  FSETP.NAN.AND P4, PT, R7, R7, PT ;  /* 0x000000070700720b */ /* 0x000fe40003f88000 */
[----:B---3--:R-:W-:Y:S02]  /*3320*/  FSETP.GT.AND P1, PT, R3, -127, PT ;  /* 0xc2fe00000300780b */ /* 0x008fe40003f24000 */
[----:B------:R-:W-:Y:S02]  /*3330*/  @!P3 FSEL R7, R7, -127, P4 ;  /* 0xc2fe00000707b808 */ /* 0x000fe40002000000 */
[----:B------:R-:W-:Y:S02]  /*3340*/  FSETP.NAN.AND P4, PT, R4, R4, PT ;  /* 0x000000040400720b */ /* 0x000fe40003f88000 */
[----:B0-----:R-:W-:-:S03]  /*3350*/  FSETP.GT.AND P3, PT, R5, -127, PT ;  /* 0xc2fe00000500780b */ /* 0x001fc60003f64000 */
[----:B------:R-:W-:Y:S02]  /*3360*/  @!P2 FSEL R4, R4, -127, P4 ;  /* 0xc2fe00000404a808 */ /* 0x000fe40002000000 */
[C---:B------:R-:W-:Y:S01]  /*3370*/  FSETP.NAN.AND P2, PT, R3.reuse, R3, PT ;  /* 0x000000030300720b */ /* 0x040fe20003f48000 */
[----:B------:R-:W0:Y:S03]  /*3380*/  F2I.S16.TRUNC.NTZ R6, R7 ;  /* 0x0000000700067305 */ /* 0x000e26000020e900 */
[----:B------:R-:W-:Y:S02]  /*3390*/  @!P1 FSEL R3, R3, -127, P2 ;  /* 0xc2fe000003039808 */ /* 0x000fe40001000000 */
[----:B------:R-:W-:-:S04]  /*33a0*/  FSETP.NAN.AND P1, PT, R5, R5, PT ;  /* 0x000000050500720b */ /* 0x000fc80003f28000 */
[----:B------:R-:W-:Y:S01]  /*33b0*/  @!P3 FSEL R5, R5, -127, P1 ;  /* 0xc2fe00000505b808 */ /* 0x000fe20000800000 */
[----:B------:R-:W2:Y:S01]  /*33c0*/  F2I.S16.TRUNC.NTZ R10, R4 ;  /* 0x00000004000a7305 */ /* 0x000ea2000020e900 */
[----:B------:R-:W-:-:S07]  /*33d0*/  FSETP.GEU.AND P6, PT, R7, 127, PT ;  /* 0x42fe00000700780b */ /* 0x000fce0003fce000 */
[----:B-1----:R2:W1:Y:S01]  /*33e0*/  F2I.S16.TRUNC.NTZ R12, R3 ;  /* 0x00000003000c7305 */ /* 0x002462000020e900 */
[----:B------:R-:W-:-:S07]  /*33f0*/  FSETP.GEU.AND P1, PT, R4, 127, PT ;  /* 0x42fe00000400780b */ /* 0x000fce0003f2e000 */
[----:B------:R-:W3:Y:S01]  /*3400*/  F2I.S16.TRUNC.NTZ R11, R5 ;  /* 0x00000005000b7305 */ /* 0x000ee2000020e900 */
[----:B------:R-:W-:Y:S02]  /*3410*/  FSETP.GEU.AND P2, PT, R3, 127, PT ;  /* 0x42fe00000300780b */ /* 0x000fe40003f4e000 */
[----:B------:R-:W-:Y:S02]  /*3420*/  FSETP.GEU.AND P3, PT, R5, 127, PT ;  /* 0x42fe00000500780b */ /* 0x000fe40003f6e000 */
[----:B------:R-:W-:Y:S02]  /*3430*/  FSETP.NAN.AND P5, PT, R7, R7, PT ;  /* 0x000000070700720b */ /* 0x000fe40003fa8000 */
[----:B0-----:R-:W-:Y:S02]  /*3440*/  LOP3.LUT R6, R6, 0xffff, RZ, 0xc0, !PT ;  /* 0x0000ffff06067812 */ /* 0x001fe400078ec0ff */
[----:B------:R-:W-:Y:S02]  /*3450*/  FSETP.NAN.AND P4, PT, R4, R4, PT ;  /* 0x000000040400720b */ /* 0x000fe40003f88000 */
[----:B------:R-:W-:-:S02]  /*3460*/  @P6 SEL R6, R6, 0x7f, P5 ;  /* 0x0000007f06066807 */ /* 0x000fc40002800000 */
[----:B------:R-:W-:Y:S02]  /*3470*/  FSETP.NAN.AND P6, PT, R3, R3, PT ;  /* 0x000000030300720b */ /* 0x000fe40003fc8000 */
[----:B--2---:R-:W-:Y:S02]  /*3480*/  LOP3.LUT R3, R10, 0xffff, RZ, 0xc0, !PT ;  /* 0x0000ffff0a037812 */ /* 0x004fe400078ec0ff */
[----:B------:R-:W-:Y:S02]  /*3490*/  FSETP.NAN.AND P5, PT, R5, R5, PT ;  /* 0x000000050500720b */ /* 0x000fe40003fa8000 */
[----:B-1----:R-:W-:Y:S02]  /*34a0*/  LOP3.LUT R12, R12, 0xffff, RZ, 0xc0, !PT ;  /* 0x0000ffff0c0c7812 */ /* 0x002fe400078ec0ff */
[----:B---3--:R-:W-:Y:S02]  /*34b0*/  LOP3.LUT R11, R11, 0xffff, RZ, 0xc0, !PT ;  /* 0x0000ffff0b0b7812 */ /* 0x008fe400078ec0ff */
[----:B------:R-:W-:-:S02]  /*34c0*/  @P1 SEL R3, R3, 0x7f, P4 ;  /* 0x0000007f03031807 */ /* 0x000fc40002000000 */
[----:B------:R-:W-:Y:S02]  /*34d0*/  PLOP3.LUT P4, PT, PT, PT, UP0, 0x80, 0x0 ;  /* 0x000000000000781c */ /* 0x000fe40003f8f008 */
[----:B------:R-:W-:Y:S02]  /*34e0*/  @P2 SEL R12, R12, 0x7f, P6 ;  /* 0x0000007f0c0c2807 */ /* 0x000fe40003000000 */
[----:B------:R-:W-:Y:S02]  /*34f0*/  @P3 SEL R11, R11, 0x7f, P5 ;  /* 0x0000007f0b0b3807 */ /* 0x000fe40002800000 */
[----:B------:R-:W-:Y:S02]  /*3500*/  PLOP3.LUT P1, PT, PT, PT, UP0, 0x80, 0x0 ;  /* 0x000000000000781c */ /* 0x000fe40003f2f008 */
[----:B------:R-:W-:Y:S02]  /*3510*/  PRMT R6, R3, 0x3340, R6 ;  /* 0x0000334003067816 */ /* 0x000fe40000000006 */
[----:B------:R-:W-:-:S02]  /*3520*/  IADD3 R4, P1, R2, c[0x0][0x1c0], RZ ;  /* 0x0000700002047a10 */ /* 0x000fc40007f3e0ff */
[----:B------:R-:W-:Y:S02]  /*3530*/  PRMT R11, R12, 0x3340, R11 ;  /* 0x000033400c0b7816 */ /* 0x000fe4000000000b */
[----:B------:R-:W-:Y:S02]  /*3540*/  LEA.HI.X.SX32 R5, R2, c[0x0][0x1c4], 0x1, P1 ;  /* 0x0000710002057a11 */ /* 0x000fe400008f0eff */
[----:B------:R-:W-:-:S05]  /*3550*/  PRMT R11, R6, 0x5410, R11 ;  /* 0x00005410060b7816 */ /* 0x000fca000000000b */
[----:B------:R0:W-:Y:S01]  /*3560*/  @!P4 STG.E [R4.64], R11 ;  /* 0x0000000b0400c986 */ /* 0x0001e2000c101908 */
[----:B------:R-:W-:Y:S01]  /*3570*/  CS2R R2, SRZ ;  /* 0x0000000000027805 */ /* 0x000fe2000001ff00 */
[----:B------:R-:W-:Y:S05]  /*3580*/  @!P0 BRA `(.L_x_1) ;  /* 0x0000001000008947 */ /* 0x000fea0003800000 */
[----:B------:R1:W5:Y:S02]  /*3590*/  LDG.E.EF.64 R2, [R8.64] ;  /* 0x0000000808027981 */ /* 0x000364000c0e1b00 */
.L_x_1:
[----:B------:R-:W-:Y:S05]  /*35a0*/  BSYNC B0 ;  /* 0x0000000000007941 */ /* 0x000fea0003800000 */
.L_x_0:
[C---:B0----5:R-:W-:Y:S01]  /*35b0*/  PRMT R4, R2.reuse, 0x7632, R4 ;  /* 0x0000763202047816 */ /* 0x061fe20000000004 */
[----:B------:R-:W-:-:S04]  /*35c0*/  IMAD.U32 R5, R2, 0x10000, RZ ;  /* 0x0001000002057824 */ /* 0x000fc800078e00ff */
[----:B------:R-:W-:Y:S01]  /*35d0*/  FMUL R2, R0, R5 ;  /* 0x0000000500027220 */ /* 0x000fe20000400000 */
[----:B------:R-:W-:Y:S02]  /*35e0*/  IMAD.U32 R7, R4, 0x10000, RZ ;  /* 0x0001000004077824 */ /* 0x000fe400078e00ff */
[C---:B------:R-:W-:Y:S01]  /*35f0*/  IMAD.U32 R5, R3.reuse, 0x10000, RZ ;  /* 0x0001000003057824 */ /* 0x040fe200078e00ff */
[----:B------:R-:W-:Y:S01]  /*3600*/  PRMT R3, R3, 0x7632, R3 ;  /* 0x0000763203037816 */ /* 0x000fe20000000003 */
[C---:B------:R-:W-:Y:S01]  /*3610*/  FMUL R7, R0.reuse, R7 ;  /* 0x0000000700077220 */ /* 0x040fe20000400000 */
[----:B------:R-:W0:Y:S01]  /*3620*/  FRND R2, R2 ;  /* 0x0000000200027307 */ /* 0x000e220000201000 */
[----:B------:R-:W-:Y:S02]  /*3630*/  FMUL R5, R0, R5 ;  /* 0x0000000500057220 */ /* 0x000fe40000400000 */
[----:B------:R-:W-:-:S04]  /*3640*/  IMAD.U32 R3, R3, 0x10000, RZ ;  /* 0x0001000003037824 */ /* 0x000fc800078e00ff */
[----:B------:R-:W-:Y:S01]  /*3650*/  FMUL R3, R0, R3 ;  /* 0x0000000300037220 */ /* 0x000fe20000400000 */
[----:B------:R-:W2:Y:S08]  /*3660*/  FRND R7, R7 ;  /* 0x0000000700077307 */ /* 0x000eb00000201000 */
[----:B------:R-:W3:Y:S01]  /*3670*/  FRND R5, R5 ;  /* 0x0000000500057307 */ /* 0x000ee20000201000 */
[----:B0-----:R-:W-:-:S02]  /*3680*/  FSETP.GT.AND P2, PT, R2, -127, PT ;  /* 0xc2fe00000200780b */ /* 0x001fc40003f44000 */
[----:B------:R-:W-:-:S05]  /*3690*/  FSETP.NAN.AND P4, PT, R2, R2, PT ;  /* 0x000000020200720b */ /* 0x000fca0003f88000 */
[----:B------:R-:W0:Y:S01]  /*36a0*/  FRND R3, R3 ;  /* 0x0000000300037307 */ /* 0x000e220000201000 */
[----:B--2---:R-:W-:-:S05]  /*36b0*/  FSETP.GT.AND P3, PT, R7, -127, PT ;  /* 0xc2fe00000700780b */ /* 0x004fca0003f64000 */
[----:B------:R-:W-:Y:S02]  /*36c0*/  @!P2 FSEL R2, R2, -127, P4 ;  /* 0xc2fe00000202a808 */ /* 0x000fe40002000000 */
[----:B---3--:R-:W-:Y:S02]  /*36d0*/  FSETP.GT.AND P1, PT, R5, -127, PT ;  /* 0xc2fe00000500780b */ /* 0x008fe40003f24000 */
[C---:B------:R-:W-:Y:S01]  /*36e0*/  FSETP.NAN.AND P4, PT, R7.reuse, R7, PT ;  /* 0x000000070700720b */ /* 0x040fe20003f88000 */
[----:B------:R-:W-:Y:S03]  /*36f0*/  F2I.S16.TRUNC.NTZ R4, R2 ;  /* 0x0000000200047305 */ /* 0x000fe6000020e900 */
[----:B------:R-:W-:Y:S02]  /*3700*/  @!P3 FSEL R7, R7, -127, P4 ;  /* 0xc2fe00000707b808 */ /* 0x000fe40002000000 */
[----:B0-----:R-:W-:-:S02]  /*3710*/  FSETP.GT.AND P2, PT, R3, -127, PT ;  /* 0xc2fe00000300780b */ /* 0x001fc40003f44000 */
[----:B------:R-:W-:Y:S01]  /*3720*/  FSETP.NAN.AND P3, PT, R5, R5, PT ;  /* 0x000000050500720b */ /* 0x000fe20003f68000 */
[----:B------:R-:W0:Y:S01]  /*3730*/  F2I.S16.TRUNC.NTZ R0, R7 ;  /* 0x0000000700007305 */ /* 0x000e22000020e900 */
[----:B------:R-:W-:Y:S02]  /*3740*/  FSETP.GEU.AND P6, PT, R7, 127, PT ;  /* 0x42fe00000700780b */ /* 0x000fe40003fce000 */
[----:B------:R-:W-:Y:S02]  /*3750*/  @!P1 FSEL R5, R5, -127, P3 ;  /* 0xc2fe000005059808 */ /* 0x000fe40001800000 */
[----:B------:R-:W-:Y:S02]  /*3760*/  FSETP.NAN.AND P1, PT, R3, R3, PT ;  /* 0x000000030300720b */ /* 0x000fe40003f28000 */
[----:B------:R-:W-:Y:S01]  /*3770*/  FSETP.GEU.AND P4, PT, R2, 127, PT ;  /* 0x42fe00000200780b */ /* 0x000fe20003f8e000 */
[----:B-1----:R1:W2:Y:S01]  /*3780*/  F2I.S16.TRUNC.NTZ R8, R5 ;  /* 0x0000000500087305 */ /* 0x0022a2000020e900 */
[----:B------:R-:W-:-:S02]  /*3790*/  FSETP.NAN.AND P5, PT, R7, R7, PT ;  /* 0x000000070700720b */ /* 0x000fc40003fa8000 */
[----:B------:R-:W-:Y:S02]  /*37a0*/  @!P2 FSEL R3, R3, -127, P1 ;  /* 0xc2fe00000303a808 */ /* 0x000fe40000800000 */
[----:B------:R-:W-:Y:S02]  /*37b0*/  FSETP.GEU.AND P2, PT, R5, 127, PT ;  /* 0x42fe00000500780b */ /* 0x000fe40003f4e000 */
[----:B------:R-:W-:Y:S01]  /*37c0*/  FSETP.GEU.AND P1, PT, R3, 127, PT ;  /* 0x42fe00000300780b */ /* 0x000fe20003f2e000 */
[----:B------:R2:W3:Y:S01]  /*37d0*/  F2I.S16.TRUNC.NTZ R6, R3 ;  /* 0x0000000300067305 */ /* 0x0004e2000020e900 */
[----:B0-----:R-:W-:Y:S02]  /*37e0*/  LOP3.LUT R0, R0, 0xffff, RZ, 0xc0, !PT ;  /* 0x0000ffff00007812 */ /* 0x001fe400078ec0ff */
[----:B------:R-:W-:Y:S02]  /*37f0*/  FSETP.NAN.AND P3, PT, R2, R2, PT ;  /* 0x000000020200720b */ /* 0x000fe40003f68000 */
[----:B------:R-:W-:-:S02]  /*3800*/  @P6 SEL R0, R0, 0x7f, P5 ;  /* 0x0000007f00006807 */ /* 0x000fc40002800000 */
[----:B------:R-:W-:Y:S02]  /*3810*/  FSETP.NAN.AND P5, PT, R5, R5, PT ;  /* 0x000000050500720b */ /* 0x000fe40003fa8000 */
[----:B------:R-:W-:Y:S02]  /*3820*/  FSETP.NAN.AND P6, PT, R3, R3, PT ;  /* 0x000000030300720b */ /* 0x000fe40003fc8000 */
[----:B-1----:R-:W-:Y:S02]  /*3830*/  LOP3.LUT R5, R4, 0xffff, RZ, 0xc0, !PT ;  /* 0x0000ffff04057812 */ /* 0x002fe400078ec0ff */
[----:B--2---:R-:W-:Y:S02]  /*3840*/  LOP3.LUT R3, R8, 0xffff, RZ, 0xc0, !PT ;  /* 0x0000ffff08037812 */ /* 0x004fe400078ec0ff */
[----:B------:R-:W-:Y:S02]  /*3850*/  @P4 SEL R5, R5, 0x7f, P3 ;  /* 0x0000007f05054807 */ /* 0x000fe40001800000 */
[----:B---3--:R-:W-:-:S02]  /*3860*/  LOP3.LUT R6, R6, 0xffff, RZ, 0xc0, !PT ;  /* 0x0000ffff06067812 */ /* 0x008fc400078ec0ff */
[----:B------:R-:W-:Y:S02]  /*3870*/  @P2 SEL R3, R3, 0x7f, P5 ;  /* 0x0000007f03032807 */ /* 0x000fe40002800000 */
[----:B------:R-:W-:Y:S02]  /*3880*/  @P1 SEL R6, R6, 0x7f, P6 ;  /* 0x0000007f06061807 */ /* 0x000fe40003000000 */
[----:B------:R-:W-:Y:S02]  /*3890*/  PRMT R5, R5, 0x3340, R0 ;  /* 0x0000334005057816 */ /* 0x000fe40000000000 */
[----:B------:R-:W-:Y:S02]  /*38a0*/  IADD3 R2, P1, R17, c[0x0][0x1c0], RZ ;  /* 0x0000700011027a10 */ /* 0x000fe40007f3e0ff */
[----:B------:R-:W-:Y:S02]  /*38b0*/  PRMT R6, R3, 0x3340, R6 ;  /* 0x0000334003067816 */ /* 0x000fe40000000006 */
[----:B------:R-:W-:-:S02]  /*38c0*/  LEA.HI.X.SX32 R3, R17, c[0x0][0x1c4], 0x1, P1 ;  /* 0x0000710011037a11 */ /* 0x000fc400008f0eff */
[----:B------:R-:W-:Y:S01]  /*38d0*/  PRMT R5, R5, 0x5410, R6 ;  /* 0x0000541005057816 */ /* 0x000fe20000000006 */
[----:B------:R-:W-:Y:S06]  /*38e0*/  @!P0 EXIT ;  /* 0x000000000000894d */ /* 0x000fec0003800000 */
[----:B------:R-:W-:Y:S01]  /*38f0*/  STG.E [R2.64], R5 ;  /* 0x0000000502007986 */ /* 0x000fe2000c101908 */
[----:B------:R-:W-:Y:S05]  /*3900*/  EXIT ;  /* 0x000000000000794d */ /* 0x000fea0003800000 */
.L_x_2:
[----:B------:R-:W-:-:S00]  /*3910*/  BRA `(.L_x_2) ;  /* 0xfffffff000007947 */ /* 0x000fc0000383ffff */
[----:B------:R-:W-:-:S00]  /*3920*/  NOP ;  /* 0x0000000000007918 */ /* 0x000fc00000000000 */
        /* <DEDUP_REMOVED lines=13> */
.L_x_3:


//--------------------- .nv.global.init           --------------------------
	.section	.nv.global.init,"aw",@progbits
.nv.global.init:
	.type		_$_str,@object
	.size		_$_str,(.L_0 - _$_str)
_$_str:
        /*0000*/ 	.byte	0x5f, 0x5f, 0x43, 0x55, 0x44, 0x41, 0x5f, 0x46, 0x54, 0x5a, 0x00
.L_0:


//--------------------- .nv.shared.triton_red_fused__to_copy_add_amax_amin_clamp_mul_native_layer_norm_reciprocal_12 --------------------------
	.section	.nv.shared.triton_red_fused__to_copy_add_amax_amin_clamp_mul_native_layer_norm_reciprocal_12,"aw",@nobits
	.sectionflags	@""
	.align	16
